	.target	sm_100a

	.elftype	@"ET_EXEC"


//--------------------- .note.nv.tkinfo           --------------------------
	.section	.note.nv.tkinfo,"",@"SHT_NOTE"
	.sectionflags	@"SHF_NOTE_NV_TKINFO"
	.tkinfo
        /*0018*/ 	.word	0x00000002
        /*0030*/ 	.string	""
        /*0030*/ 	.string	"ptxas"
        /*0030*/ 	.string	"Cuda compilation tools, release 13.0, V13.0.88"
        /*0030*/ 	.string	"Build cuda_13.0.r13.0/compiler.36424714_0"
        /*0030*/ 	.string	"-arch sm_100a -m 64 "



//--------------------- .note.nv.cuinfo           --------------------------
	.section	.note.nv.cuinfo,"",@"SHT_NOTE"
	.sectionflags	@"SHF_NOTE_NV_CUINFO"
        /*0018*/ 	.short	0x0002
        /*001a*/ 	.short	0x0064
        /*001c*/ 	.short	0x0082
	.zero		2


//--------------------- .nv.info                  --------------------------
	.section	.nv.info,"",@"SHT_CUDA_INFO"
	.align	4


	//----- nvinfo : EIATTR_REGCOUNT
	.align		4
        /*0000*/ 	.byte	0x04, 0x2f
        /*0002*/ 	.short	(.L_19 - .L_18)
	.align		4
.L_18:
        /*0004*/ 	.word	index@(_ZN7cutlass13device_kernelINS_4gemm6kernel13GemmUniversalIN4cute5tupleIJiiiiEEENS1_10collective13CollectiveMmaINS1_35MainloopSm100TmaUmmaWarpSpecializedILi4ELi2ELi4ENS5_IJNS4_1CILi2EEENSA_ILi4EEENSA_ILi1EEEEEEEENS5_IJNSA_ILi128EEENSA_ILi64EEESG_EEENS_10tfloat32_tENS5_IJlSD_lEEESJ_SK_NS4_8TiledMMAINS4_8MMA_AtomIJNS4_23SM100_MMA_TF32_2x1SM_SSISJ_SJ_fLi128ELi64ELNS4_4UMMA5MajorE0ELSP_0ELNSO_7ScaleInE0ELSQ_0EEEEEENS4_6LayoutINS5_IJSD_SD_SD_EEENS5_IJNSA_ILi0EEESV_SV_EEEEENS5_IJNS4_10UnderscoreESY_SY_EEEEENS4_28SM100_TMA_2SM_LOAD_MULTICASTENS4_14ComposedLayoutINS4_7SwizzleILi3ELi4ELi3EEENS4_18smem_ptr_flag_bitsILi32EEENST_INS5_IJNSA_ILi8EEENSA_ILi32EEEEEENS5_IJS18_SD_EEEEEEEvNS4_8identityENS4_18SM100_TMA_2SM_LOADES1C_vS1D_EENS_8epilogue10collective18CollectiveEpilogueINS1G_23Sm100TmaWarpSpecializedILi3ELi2ELi16ELb1ELb0EEEJNS5_IJSH_SH_SG_EEENS5_IJNST_ISH_SD_EENST_INS5_IJNSA_ILi16EEESB_EEENS5_IJSD_S18_EEEEEEEESJ_SK_SJ_SK_NS1G_6fusion15FusionCallbacksIS1K_NS1S_17LinearCombinationISJ_fSJ_fLNS_15FloatRoundStyleE2EEES1L_S1R_JEEENS4_5SM1004TMEM4LOAD26SM100_TMEM_LOAD_32dp32b16xENS4_13SM90_TMA_LOADENS12_INS13_ILi2ELi4ELi3EEES16_NST_INS5_IJS17_S1N_EEENS5_IJS1N_SD_EEEEEEENS4_39AutoVectorizingCopyWithAssumedAlignmentILi128EEENS4_14SM90_TMA_STOREES27_S29_S29_EEEvvEEEEvNT_6ParamsE)
        /*0008*/ 	.word	0x00000057


	//----- nvinfo : EIATTR_FRAME_SIZE
	.align		4
.L_19:
        /*000c*/ 	.byte	0x04, 0x11
        /*000e*/ 	.short	(.L_21 - .L_20)
	.align		4
.L_20:
        /*0010*/ 	.word	index@($__internal_2_$__cuda_sm10x_tcgen05_guardrail_trap_unallocated_columns_being_dealloced)
        /*0014*/ 	.word	0x00000000


	//----- nvinfo : EIATTR_FRAME_SIZE
	.align		4
.L_21:
        /*0018*/ 	.byte	0x04, 0x11
        /*001a*/ 	.short	(.L_23 - .L_22)
	.align		4
.L_22:
        /*001c*/ 	.word	index@($__internal_1_$__cuda_sm10x_tcgen05_guardrail_trap_phase_invalid_during_alloc)
        /*0020*/ 	.word	0x00000000


	//----- nvinfo : EIATTR_FRAME_SIZE
	.align		4
.L_23:
        /*0024*/ 	.byte	0x04, 0x11
        /*0026*/ 	.short	(.L_25 - .L_24)
	.align		4
.L_24:
        /*0028*/ 	.word	index@($__internal_0_$__cuda_sm10x_tcgen05_guardrail_trap_col_being_dealloced_not_returned_by_alloc)
        /*002c*/ 	.word	0x00000000


	//----- nvinfo : EIATTR_FRAME_SIZE
	.align		4
.L_25:
        /*0030*/ 	.byte	0x04, 0x11
        /*0032*/ 	.short	(.L_27 - .L_26)
	.align		4
.L_26:
        /*0034*/ 	.word	index@(_ZN7cutlass13device_kernelINS_4gemm6kernel13GemmUniversalIN4cute5tupleIJiiiiEEENS1_10collective13CollectiveMmaINS1_35MainloopSm100TmaUmmaWarpSpecializedILi4ELi2ELi4ENS5_IJNS4_1CILi2EEENSA_ILi4EEENSA_ILi1EEEEEEEENS5_IJNSA_ILi128EEENSA_ILi64EEESG_EEENS_10tfloat32_tENS5_IJlSD_lEEESJ_SK_NS4_8TiledMMAINS4_8MMA_AtomIJNS4_23SM100_MMA_TF32_2x1SM_SSISJ_SJ_fLi128ELi64ELNS4_4UMMA5MajorE0ELSP_0ELNSO_7ScaleInE0ELSQ_0EEEEEENS4_6LayoutINS5_IJSD_SD_SD_EEENS5_IJNSA_ILi0EEESV_SV_EEEEENS5_IJNS4_10UnderscoreESY_SY_EEEEENS4_28SM100_TMA_2SM_LOAD_MULTICASTENS4_14ComposedLayoutINS4_7SwizzleILi3ELi4ELi3EEENS4_18smem_ptr_flag_bitsILi32EEENST_INS5_IJNSA_ILi8EEENSA_ILi32EEEEEENS5_IJS18_SD_EEEEEEEvNS4_8identityENS4_18SM100_TMA_2SM_LOADES1C_vS1D_EENS_8epilogue10collective18CollectiveEpilogueINS1G_23Sm100TmaWarpSpecializedILi3ELi2ELi16ELb1ELb0EEEJNS5_IJSH_SH_SG_EEENS5_IJNST_ISH_SD_EENST_INS5_IJNSA_ILi16EEESB_EEENS5_IJSD_S18_EEEEEEEESJ_SK_SJ_SK_NS1G_6fusion15FusionCallbacksIS1K_NS1S_17LinearCombinationISJ_fSJ_fLNS_15FloatRoundStyleE2EEES1L_S1R_JEEENS4_5SM1004TMEM4LOAD26SM100_TMEM_LOAD_32dp32b16xENS4_13SM90_TMA_LOADENS12_INS13_ILi2ELi4ELi3EEES16_NST_INS5_IJS17_S1N_EEENS5_IJS1N_SD_EEEEEEENS4_39AutoVectorizingCopyWithAssumedAlignmentILi128EEENS4_14SM90_TMA_STOREES27_S29_S29_EEEvvEEEEvNT_6ParamsE)
        /*0038*/ 	.word	0x00000000


	//----- nvinfo : EIATTR_MIN_STACK_SIZE
	.align		4
.L_27:
        /*003c*/ 	.byte	0x04, 0x12
        /*003e*/ 	.short	(.L_29 - .L_28)
	.align		4
.L_28:
        /*0040*/ 	.word	index@(_ZN7cutlass13device_kernelINS_4gemm6kernel13GemmUniversalIN4cute5tupleIJiiiiEEENS1_10collective13CollectiveMmaINS1_35MainloopSm100TmaUmmaWarpSpecializedILi4ELi2ELi4ENS5_IJNS4_1CILi2EEENSA_ILi4EEENSA_ILi1EEEEEEEENS5_IJNSA_ILi128EEENSA_ILi64EEESG_EEENS_10tfloat32_tENS5_IJlSD_lEEESJ_SK_NS4_8TiledMMAINS4_8MMA_AtomIJNS4_23SM100_MMA_TF32_2x1SM_SSISJ_SJ_fLi128ELi64ELNS4_4UMMA5MajorE0ELSP_0ELNSO_7ScaleInE0ELSQ_0EEEEEENS4_6LayoutINS5_IJSD_SD_SD_EEENS5_IJNSA_ILi0EEESV_SV_EEEEENS5_IJNS4_10UnderscoreESY_SY_EEEEENS4_28SM100_TMA_2SM_LOAD_MULTICASTENS4_14ComposedLayoutINS4_7SwizzleILi3ELi4ELi3EEENS4_18smem_ptr_flag_bitsILi32EEENST_INS5_IJNSA_ILi8EEENSA_ILi32EEEEEENS5_IJS18_SD_EEEEEEEvNS4_8identityENS4_18SM100_TMA_2SM_LOADES1C_vS1D_EENS_8epilogue10collective18CollectiveEpilogueINS1G_23Sm100TmaWarpSpecializedILi3ELi2ELi16ELb1ELb0EEEJNS5_IJSH_SH_SG_EEENS5_IJNST_ISH_SD_EENST_INS5_IJNSA_ILi16EEESB_EEENS5_IJSD_S18_EEEEEEEESJ_SK_SJ_SK_NS1G_6fusion15FusionCallbacksIS1K_NS1S_17LinearCombinationISJ_fSJ_fLNS_15FloatRoundStyleE2EEES1L_S1R_JEEENS4_5SM1004TMEM4LOAD26SM100_TMEM_LOAD_32dp32b16xENS4_13SM90_TMA_LOADENS12_INS13_ILi2ELi4ELi3EEES16_NST_INS5_IJS17_S1N_EEENS5_IJS1N_SD_EEEEEEENS4_39AutoVectorizingCopyWithAssumedAlignmentILi128EEENS4_14SM90_TMA_STOREES27_S29_S29_EEEvvEEEEvNT_6ParamsE)
        /*0044*/ 	.word	0x00000000
.L_29:


//--------------------- .nv.compat                --------------------------
	.section	.nv.compat,"",@"SHT_CUDA_COMPAT_INFO"
	.align	4
        /*0000*/ 	.byte	0x02, 0x09, 0x01, 0x00, 0x02, 0x02, 0x02, 0x00, 0x02, 0x05, 0x05, 0x00, 0x03, 0x07, 0x01, 0x01
        /*0010*/ 	.byte	0x02, 0x03, 0x01, 0x00, 0x02, 0x06, 0x01, 0x00, 0x04, 0x0b, 0x08, 0x00, 0x09, 0x00, 0x00, 0x00
        /*0020*/ 	.byte	0x00, 0x00, 0x00, 0x00


//--------------------- .nv.info._ZN7cutlass13device_kernelINS_4gemm6kernel13GemmUniversalIN4cute5tupleIJiiiiEEENS1_10collective13CollectiveMmaINS1_35MainloopSm100TmaUmmaWarpSpecializedILi4ELi2ELi4ENS5_IJNS4_1CILi2EEENSA_ILi4EEENSA_ILi1EEEEEEEENS5_IJNSA_ILi128EEENSA_ILi64EEESG_EEENS_10tfloat32_tENS5_IJlSD_lEEESJ_SK_NS4_8TiledMMAINS4_8MMA_AtomIJNS4_23SM100_MMA_TF32_2x1SM_SSISJ_SJ_fLi128ELi64ELNS4_4UMMA5MajorE0ELSP_0ELNSO_7ScaleInE0ELSQ_0EEEEEENS4_6LayoutINS5_IJSD_SD_SD_EEENS5_IJNSA_ILi0EEESV_SV_EEEEENS5_IJNS4_10UnderscoreESY_SY_EEEEENS4_28SM100_TMA_2SM_LOAD_MULTICASTENS4_14ComposedLayoutINS4_7SwizzleILi3ELi4ELi3EEENS4_18smem_ptr_flag_bitsILi32EEENST_INS5_IJNSA_ILi8EEENSA_ILi32EEEEEENS5_IJS18_SD_EEEEEEEvNS4_8identityENS4_18SM100_TMA_2SM_LOADES1C_vS1D_EENS_8epilogue10collective18CollectiveEpilogueINS1G_23Sm100TmaWarpSpecializedILi3ELi2ELi16ELb1ELb0EEEJNS5_IJSH_SH_SG_EEENS5_IJNST_ISH_SD_EENST_INS5_IJNSA_ILi16EEESB_EEENS5_IJSD_S18_EEEEEEEESJ_SK_SJ_SK_NS1G_6fusion15FusionCallbacksIS1K_NS1S_17LinearCombinationISJ_fSJ_fLNS_15FloatRoundStyleE2EEES1L_S1R_JEEENS4_5SM1004TMEM4LOAD26SM100_TMEM_LOAD_32dp32b16xENS4_13SM90_TMA_LOADENS12_INS13_ILi2ELi4ELi3EEES16_NST_INS5_IJS17_S1N_EEENS5_IJS1N_SD_EEEEEEENS4_39AutoVectorizingCopyWithAssumedAlignmentILi128EEENS4_14SM90_TMA_STOREES27_S29_S29_EEEvvEEEEvNT_6ParamsE --------------------------
	.section	.nv.info._ZN7cutlass13device_kernelINS_4gemm6kernel13GemmUniversalIN4cute5tupleIJiiiiEEENS1_10collective13CollectiveMmaINS1_35MainloopSm100TmaUmmaWarpSpecializedILi4ELi2ELi4ENS5_IJNS4_1CILi2EEENSA_ILi4EEENSA_ILi1EEEEEEEENS5_IJNSA_ILi128EEENSA_ILi64EEESG_EEENS_10tfloat32_tENS5_IJlSD_lEEESJ_SK_NS4_8TiledMMAINS4_8MMA_AtomIJNS4_23SM100_MMA_TF32_2x1SM_SSISJ_SJ_fLi128ELi64ELNS4_4UMMA5MajorE0ELSP_0ELNSO_7ScaleInE0ELSQ_0EEEEEENS4_6LayoutINS5_IJSD_SD_SD_EEENS5_IJNSA_ILi0EEESV_SV_EEEEENS5_IJNS4_10UnderscoreESY_SY_EEEEENS4_28SM100_TMA_2SM_LOAD_MULTICASTENS4_14ComposedLayoutINS4_7SwizzleILi3ELi4ELi3EEENS4_18smem_ptr_flag_bitsILi32EEENST_INS5_IJNSA_ILi8EEENSA_ILi32EEEEEENS5_IJS18_SD_EEEEEEEvNS4_8identityENS4_18SM100_TMA_2SM_LOADES1C_vS1D_EENS_8epilogue10collective18CollectiveEpilogueINS1G_23Sm100TmaWarpSpecializedILi3ELi2ELi16ELb1ELb0EEEJNS5_IJSH_SH_SG_EEENS5_IJNST_ISH_SD_EENST_INS5_IJNSA_ILi16EEESB_EEENS5_IJSD_S18_EEEEEEEESJ_SK_SJ_SK_NS1G_6fusion15FusionCallbacksIS1K_NS1S_17LinearCombinationISJ_fSJ_fLNS_15FloatRoundStyleE2EEES1L_S1R_JEEENS4_5SM1004TMEM4LOAD26SM100_TMEM_LOAD_32dp32b16xENS4_13SM90_TMA_LOADENS12_INS13_ILi2ELi4ELi3EEES16_NST_INS5_IJS17_S1N_EEENS5_IJS1N_SD_EEEEEEENS4_39AutoVectorizingCopyWithAssumedAlignmentILi128EEENS4_14SM90_TMA_STOREES27_S29_S29_EEEvvEEEEvNT_6ParamsE,"",@"SHT_CUDA_INFO"
	.sectionflags	@""
	.align	4


	//----- nvinfo : EIATTR_CUDA_API_VERSION
	.align		4
        /*0000*/ 	.byte	0x04, 0x37
        /*0002*/ 	.short	(.L_31 - .L_30)
.L_30:
        /*0004*/ 	.word	0x00000082


	//----- nvinfo : EIATTR_KPARAM_INFO
	.align		4
.L_31:
        /*0008*/ 	.byte	0x04, 0x17
        /*000a*/ 	.short	(.L_33 - .L_32)
.L_32:
        /*000c*/ 	.word	0x00000000
        /*0010*/ 	.short	0x0000
        /*0012*/ 	.short	0x0000
        /*0014*/ 	.byte	0x00, 0xf0, 0x01, 0x20


	//----- nvinfo : EIATTR_AT_ENTRY_FRAGMENTS
	.align		4
.L_33:
        /*0018*/ 	.byte	0x04, 0x4f
        /*001a*/ 	.short	(.L_35 - .L_34)


	//   ....[0]....
.L_34:
        /*001c*/ 	.word	0x00000007


	//----- nvinfo : EIATTR_RESERVED_SMEM_USED
	.align		4
.L_35:
        /*0020*/ 	.byte	0x01, 0x41
	.zero		2


	//----- nvinfo : EIATTR_SPARSE_MMA_MASK
	.align		4
        /*0024*/ 	.byte	0x03, 0x50
        /*0026*/ 	.short	0x0000


	//----- nvinfo : EIATTR_TCGEN05_2CTA_USED
	.align		4
        /*0028*/ 	.byte	0x01, 0x52
	.zero		2


	//----- nvinfo : EIATTR_MAXREG_COUNT
	.align		4
        /*002c*/ 	.byte	0x03, 0x1b
        /*002e*/ 	.short	0x00ff


	//----- nvinfo : EIATTR_NUM_BARRIERS
	.align		4
        /*0030*/ 	.byte	0x02, 0x4c
        /*0032*/ 	.byte	0x07
	.zero		1


	//----- nvinfo : EIATTR_EXTERNS
	.align		4
        /*0034*/ 	.byte	0x04, 0x0f
        /*0036*/ 	.short	(.L_37 - .L_36)


	//   ....[0]....
	.align		4
.L_36:
        /*0038*/ 	.word	index@(__assertfail)


	//----- nvinfo : EIATTR_MERCURY_ISA_VERSION
	.align		4
.L_37:
        /*003c*/ 	.byte	0x03, 0x5f
        /*003e*/ 	.short	0x0101


	//----- nvinfo : EIATTR_INT_WARP_WIDE_INSTR_OFFSETS
	.align		4
        /*0040*/ 	.byte	0x04, 0x31
        /*0042*/ 	.short	(.L_39 - .L_38)


	//   ....[0]....
.L_38:
        /*0044*/ 	.word	0x00000d70


	//   ....[1]....
        /*0048*/ 	.word	0x00000e10


	//   ....[2]....
        /*004c*/ 	.word	0x00004e30


	//   ....[3]....
        /*0050*/ 	.word	0x00004e50


	//   ....[4]....
        /*0054*/ 	.word	0x00004e80


	//   ....[5]....
        /*0058*/ 	.word	0x00005a20


	//   ....[6]....
        /*005c*/ 	.word	0x00005ae0


	//   ....[7]....
        /*0060*/ 	.word	0x00005b50


	//   ....[8]....
        /*0064*/ 	.word	0x00005c90


	//   ....[9]....
        /*0068*/ 	.word	0x00005d90


	//   ....[10]....
        /*006c*/ 	.word	0x00005dc0


	//----- nvinfo : EIATTR_COOP_GROUP_MASK_REGIDS
	.align		4
.L_39:
        /*0070*/ 	.byte	0x04, 0x29
        /*0072*/ 	.short	(.L_41 - .L_40)


	//   ....[0]....
.L_40:
        /*0074*/ 	.word	0xffffffff


	//   ....[1]....
        /*0078*/ 	.word	0xffffffff


	//   ....[2]....
        /*007c*/ 	.word	0xffffffff


	//   ....[3]....
        /*0080*/ 	.word	0xffffffff


	//   ....[4]....
        /*0084*/ 	.word	0xffffffff


	//   ....[5]....
        /*0088*/ 	.word	0xffffffff


	//   ....[6]....
        /*008c*/ 	.word	0xffffffff


	//   ....[7]....
        /*0090*/ 	.word	0xffffffff


	//   ....[8]....
        /*0094*/ 	.word	0xffffffff


	//   ....[9]....
        /*0098*/ 	.word	0xffffffff


	//   ....[10]....
        /*009c*/ 	.word	0xffffffff


	//   ....[11]....
        /*00a0*/ 	.word	0xffffffff


	//   ....[12]....
        /*00a4*/ 	.word	0xffffffff


	//   ....[13]....
        /*00a8*/ 	.word	0xffffffff


	//----- nvinfo : EIATTR_COOP_GROUP_INSTR_OFFSETS
	.align		4
.L_41:
        /*00ac*/ 	.byte	0x04, 0x28
        /*00ae*/ 	.short	(.L_43 - .L_42)


	//   ....[0]....
.L_42:
        /*00b0*/ 	.word	0x000000c0


	//   ....[1]....
        /*00b4*/ 	.word	0x00000530


	//   ....[2]....
        /*00b8*/ 	.word	0x00000700


	//   ....[3]....
        /*00bc*/ 	.word	0x00000870


	//   ....[4]....
        /*00c0*/ 	.word	0x00000960


	//   ....[5]....
        /*00c4*/ 	.word	0x00000ac0


	//   ....[6]....
        /*00c8*/ 	.word	0x00000c50


	//   ....[7]....
        /*00cc*/ 	.word	0x00000e90


	//   ....[8]....
        /*00d0*/ 	.word	0x00002770


	//   ....[9]....
        /*00d4*/ 	.word	0x00003640


	//   ....[10]....
        /*00d8*/ 	.word	0x00003b50


	//   ....[11]....
        /*00dc*/ 	.word	0x00003e00


	//   ....[12]....
        /*00e0*/ 	.word	0x00004d20


	//   ....[13]....
        /*00e4*/ 	.word	0x00004f40


	//----- nvinfo : EIATTR_VRC_CTA_INIT_COUNT
	.align		4
.L_43:
        /*00e8*/ 	.byte	0x02, 0x4a
        /*00ea*/ 	.byte	0x80
	.zero		1


	//----- nvinfo : EIATTR_SYSCALL_OFFSETS
	.align		4
        /*00ec*/ 	.byte	0x04, 0x46
        /*00ee*/ 	.short	(.L_45 - .L_44)


	//   ....[0]....
.L_44:
        /*00f0*/ 	.word	0x00006ad0


	//   ....[1]....
        /*00f4*/ 	.word	0x00006bc0


	//   ....[2]....
        /*00f8*/ 	.word	0x000073f0


	//   ....[3]....
        /*00fc*/ 	.word	0x00007e10


	//----- nvinfo : EIATTR_MBARRIER_INSTR_OFFSETS
	.align		4
.L_45:
        /*0100*/ 	.byte	0x04, 0x39
        /*0102*/ 	.short	(.L_47 - .L_46)


	//   ....[0]....
.L_46:
        /*0104*/ 	.word	0x00000670
        /*0108*/ 	.word	0x000000ff
        /*010c*/ 	.word	0x00000000
        /*0110*/ 	.short	0x0100
        /*0112*/ 	.byte	0x04
	.zero		1


	//   ....[1]....
        /*0114*/ 	.word	0x00000680
        /*0118*/ 	.word	0x000000ff
        /*011c*/ 	.word	0x00000020
        /*0120*/ 	.short	0x0100
        /*0122*/ 	.byte	0x04
	.zero		1


	//   ....[2]....
        /*0124*/ 	.word	0x00000690
        /*0128*/ 	.word	0x000000ff
        /*012c*/ 	.word	0x00000008
        /*0130*/ 	.short	0x0100
        /*0132*/ 	.byte	0x04
	.zero		1


	//   ....[3]....
        /*0134*/ 	.word	0x000006a0
        /*0138*/ 	.word	0x000000ff
        /*013c*/ 	.word	0x00000028
        /*0140*/ 	.short	0x0100
        /*0142*/ 	.byte	0x04
	.zero		1


	//   ....[4]....
        /*0144*/ 	.word	0x000006b0
        /*0148*/ 	.word	0x000000ff
        /*014c*/ 	.word	0x00000010
        /*0150*/ 	.short	0x0100
        /*0152*/ 	.byte	0x04
	.zero		1


	//   ....[5]....
        /*0154*/ 	.word	0x000006c0
        /*0158*/ 	.word	0x000000ff
        /*015c*/ 	.word	0x00000030
        /*0160*/ 	.short	0x0100
        /*0162*/ 	.byte	0x04
	.zero		1


	//   ....[6]....
        /*0164*/ 	.word	0x000006d0
        /*0168*/ 	.word	0x000000ff
        /*016c*/ 	.word	0x00000018
        /*0170*/ 	.short	0x0100
        /*0172*/ 	.byte	0x04
	.zero		1


	//   ....[7]....
        /*0174*/ 	.word	0x000006e0
        /*0178*/ 	.word	0x000000ff
        /*017c*/ 	.word	0x00000038
        /*0180*/ 	.short	0x0100
        /*0182*/ 	.byte	0x04
	.zero		1


	//   ....[8]....
        /*0184*/ 	.word	0x00000800
        /*0188*/ 	.word	0x000000ff
        /*018c*/ 	.word	0x00000040
        /*0190*/ 	.short	0x0100
        /*0192*/ 	.byte	0x04
	.zero		1


	//   ....[9]....
        /*0194*/ 	.word	0x00000810
        /*0198*/ 	.word	0x000000ff
        /*019c*/ 	.word	0x00000058
        /*01a0*/ 	.short	0x0100
        /*01a2*/ 	.byte	0x04
	.zero		1


	//   ....[10]....
        /*01a4*/ 	.word	0x00000820
        /*01a8*/ 	.word	0x000000ff
        /*01ac*/ 	.word	0x00000048
        /*01b0*/ 	.short	0x0100
        /*01b2*/ 	.byte	0x04
	.zero		1


	//   ....[11]....
        /*01b4*/ 	.word	0x00000830
        /*01b8*/ 	.word	0x000000ff
        /*01bc*/ 	.word	0x00000060
        /*01c0*/ 	.short	0x0100
        /*01c2*/ 	.byte	0x04
	.zero		1


	//   ....[12]....
        /*01c4*/ 	.word	0x00000840
        /*01c8*/ 	.word	0x000000ff
        /*01cc*/ 	.word	0x00000050
        /*01d0*/ 	.short	0x0100
        /*01d2*/ 	.byte	0x04
	.zero		1


	//   ....[13]....
        /*01d4*/ 	.word	0x00000850
        /*01d8*/ 	.word	0x000000ff
        /*01dc*/ 	.word	0x00000068
        /*01e0*/ 	.short	0x0100
        /*01e2*/ 	.byte	0x04
	.zero		1


	//   ....[14]....
        /*01e4*/ 	.word	0x00000930
        /*01e8*/ 	.word	0x000000ff
        /*01ec*/ 	.word	0x00000070
        /*01f0*/ 	.short	0x0100
        /*01f2*/ 	.byte	0x06
	.zero		1


	//   ....[15]....
        /*01f4*/ 	.word	0x00000940
        /*01f8*/ 	.word	0x000000ff
        /*01fc*/ 	.word	0x00000078
        /*0200*/ 	.short	0x0100
        /*0202*/ 	.byte	0x06
	.zero		1


	//   ....[16]....
        /*0204*/ 	.word	0x00000a70
        /*0208*/ 	.word	0x000000ff
        /*020c*/ 	.word	0x00000080
        /*0210*/ 	.short	0x0100
        /*0212*/ 	.byte	0x06
	.zero		1


	//   ....[17]....
        /*0214*/ 	.word	0x00000a80
        /*0218*/ 	.word	0x000000ff
        /*021c*/ 	.word	0x00000090
        /*0220*/ 	.short	0x0100
        /*0222*/ 	.byte	0x06
	.zero		1


	//   ....[18]....
        /*0224*/ 	.word	0x00000a90
        /*0228*/ 	.word	0x000000ff
        /*022c*/ 	.word	0x00000088
        /*0230*/ 	.short	0x0100
        /*0232*/ 	.byte	0x06
	.zero		1


	//   ....[19]....
        /*0234*/ 	.word	0x00000aa0
        /*0238*/ 	.word	0x000000ff
        /*023c*/ 	.word	0x00000098
        /*0240*/ 	.short	0x0100
        /*0242*/ 	.byte	0x06
	.zero		1


	//   ....[20]....
        /*0244*/ 	.word	0x00000bc0
        /*0248*/ 	.word	0x000000ff
        /*024c*/ 	.word	0x000000a0
        /*0250*/ 	.short	0x0100
        /*0252*/ 	.byte	0x04
	.zero		1


	//   ....[21]....
        /*0254*/ 	.word	0x00000bd0
        /*0258*/ 	.word	0x000000ff
        /*025c*/ 	.word	0x000000c0
        /*0260*/ 	.short	0x0100
        /*0262*/ 	.byte	0x04
	.zero		1


	//   ....[22]....
        /*0264*/ 	.word	0x00000be0
        /*0268*/ 	.word	0x000000ff
        /*026c*/ 	.word	0x000000a8
        /*0270*/ 	.short	0x0100
        /*0272*/ 	.byte	0x04
	.zero		1


	//   ....[23]....
        /*0274*/ 	.word	0x00000bf0
        /*0278*/ 	.word	0x000000ff
        /*027c*/ 	.word	0x000000c8
        /*0280*/ 	.short	0x0100
        /*0282*/ 	.byte	0x04
	.zero		1


	//   ....[24]....
        /*0284*/ 	.word	0x00000c00
        /*0288*/ 	.word	0x000000ff
        /*028c*/ 	.word	0x000000b0
        /*0290*/ 	.short	0x0100
        /*0292*/ 	.byte	0x04
	.zero		1


	//   ....[25]....
        /*0294*/ 	.word	0x00000c10
        /*0298*/ 	.word	0x000000ff
        /*029c*/ 	.word	0x000000d0
        /*02a0*/ 	.short	0x0100
        /*02a2*/ 	.byte	0x04
	.zero		1


	//   ....[26]....
        /*02a4*/ 	.word	0x00000c20
        /*02a8*/ 	.word	0x000000ff
        /*02ac*/ 	.word	0x000000b8
        /*02b0*/ 	.short	0x0100
        /*02b2*/ 	.byte	0x04
	.zero		1


	//   ....[27]....
        /*02b4*/ 	.word	0x00000c30
        /*02b8*/ 	.word	0x000000ff
        /*02bc*/ 	.word	0x000000d8
        /*02c0*/ 	.short	0x0100
        /*02c2*/ 	.byte	0x04
	.zero		1


	//   ....[28]....
        /*02c4*/ 	.word	0x00000d20
        /*02c8*/ 	.word	0x000000ff
        /*02cc*/ 	.word	0x000000e0
        /*02d0*/ 	.short	0x0100
        /*02d2*/ 	.byte	0x04
	.zero		1


	//   ....[29]....
        /*02d4*/ 	.word	0x00000d30
        /*02d8*/ 	.word	0x000000ff
        /*02dc*/ 	.word	0x000000f0
        /*02e0*/ 	.short	0x0100
        /*02e2*/ 	.byte	0x04
	.zero		1


	//   ....[30]....
        /*02e4*/ 	.word	0x00000d40
        /*02e8*/ 	.word	0x000000ff
        /*02ec*/ 	.word	0x000000e8
        /*02f0*/ 	.short	0x0100
        /*02f2*/ 	.byte	0x04
	.zero		1


	//   ....[31]....
        /*02f4*/ 	.word	0x00000d50
        /*02f8*/ 	.word	0x000000ff
        /*02fc*/ 	.word	0x000000f8
        /*0300*/ 	.short	0x0100
        /*0302*/ 	.byte	0x04
	.zero		1


	//   ....[32]....
        /*0304*/ 	.word	0x00000e50
        /*0308*/ 	.word	0x000000ff
        /*030c*/ 	.word	0x00000100
        /*0310*/ 	.short	0x0100
        /*0312*/ 	.byte	0x06
	.zero		1


	//   ....[33]....
        /*0314*/ 	.word	0x00001ad0
        /*0318*/ 	.word	0x00000003
        /*031c*/ 	.word	0x000000f0
        /*0320*/ 	.short	0x010a
        /*0322*/ 	.byte	0xff
	.zero		1


	//   ....[34]....
        /*0324*/ 	.word	0x00001b00
        /*0328*/ 	.word	0x00000003
        /*032c*/ 	.word	0x000000e0
        /*0330*/ 	.short	0x0101
        /*0332*/ 	.byte	0xff
	.zero		1


	//   ....[35]....
        /*0334*/ 	.word	0x00001bc0
        /*0338*/ 	.word	0x000000ff
        /*033c*/ 	.word	0x00000020
        /*0340*/ 	.short	0x010a
        /*0342*/ 	.byte	0x04
	.zero		1


	//   ....[36]....
        /*0344*/ 	.word	0x00001c90
        /*0348*/ 	.word	0x000000ff
        /*034c*/ 	.word	0x00000020
        /*0350*/ 	.short	0x010a
        /*0352*/ 	.byte	0x07
	.zero		1


	//   ....[37]....
        /*0354*/ 	.word	0x00001df0
        /*0358*/ 	.word	0x000000ff
        /*035c*/ 	.word	0x00000020
        /*0360*/ 	.short	0x010a
        /*0362*/ 	.byte	0x04
	.zero		1


	//   ....[38]....
        /*0364*/ 	.word	0x000021c0
        /*0368*/ 	.word	0x000000ff
        /*036c*/ 	.word	0x00000078
        /*0370*/ 	.short	0x0101
        /*0372*/ 	.byte	0x16
	.zero		1


	//   ....[39]....
        /*0374*/ 	.word	0x000021e0
        /*0378*/ 	.word	0x000000ff
        /*037c*/ 	.word	0x00000020
        /*0380*/ 	.short	0x010a
        /*0382*/ 	.byte	0x04
	.zero		1


	//   ....[40]....
        /*0384*/ 	.word	0x00002260
        /*0388*/ 	.word	0x000000ff
        /*038c*/ 	.word	0x00000020
        /*0390*/ 	.short	0x010a
        /*0392*/ 	.byte	0x07
	.zero		1


	//   ....[41]....
        /*0394*/ 	.word	0x000023a0
        /*0398*/ 	.word	0x000000ff
        /*039c*/ 	.word	0x00000020
        /*03a0*/ 	.short	0x010a
        /*03a2*/ 	.byte	0x04
	.zero		1


	//   ....[42]....
        /*03a4*/ 	.word	0x000027a0
        /*03a8*/ 	.word	0x00000003
        /*03ac*/ 	.word	0x00000080
        /*03b0*/ 	.short	0x010a
        /*03b2*/ 	.byte	0xff
	.zero		1


	//   ....[43]....
        /*03b4*/ 	.word	0x000028f0
        /*03b8*/ 	.word	0x00000000
        /*03bc*/ 	.word	0x00000000
        /*03c0*/ 	.short	0x0101
        /*03c2*/ 	.byte	0xff
	.zero		1


	//   ....[44]....
        /*03c4*/ 	.word	0x00002eb0
        /*03c8*/ 	.word	0x000000ff
        /*03cc*/ 	.word	0x00000000
        /*03d0*/ 	.short	0x010a
        /*03d2*/ 	.byte	0x04
	.zero		1


	//   ....[45]....
        /*03d4*/ 	.word	0x00002f40
        /*03d8*/ 	.word	0x000000ff
        /*03dc*/ 	.word	0x00000000
        /*03e0*/ 	.short	0x010a
        /*03e2*/ 	.byte	0x05
	.zero		1


	//   ....[46]....
        /*03e4*/ 	.word	0x00002fd0
        /*03e8*/ 	.word	0x000000ff
        /*03ec*/ 	.word	0x00000000
        /*03f0*/ 	.short	0x010a
        /*03f2*/ 	.byte	0x05
	.zero		1


	//   ....[47]....
        /*03f4*/ 	.word	0x00003070
        /*03f8*/ 	.word	0x00000000
        /*03fc*/ 	.word	0x00000000
        /*0400*/ 	.short	0x010a
        /*0402*/ 	.byte	0xff
	.zero		1


	//   ....[48]....
        /*0404*/ 	.word	0x000031a0
        /*0408*/ 	.word	0x00000000
        /*040c*/ 	.word	0x000000e0
        /*0410*/ 	.short	0x010a
        /*0412*/ 	.byte	0xff
	.zero		1


	//   ....[49]....
        /*0414*/ 	.word	0x00003210
        /*0418*/ 	.word	0x00000008
        /*041c*/ 	.word	0x00000000
        /*0420*/ 	.short	0x0101
        /*0422*/ 	.byte	0xff
	.zero		1


	//   ....[50]....
        /*0424*/ 	.word	0x00003230
        /*0428*/ 	.word	0x000000ff
        /*042c*/ 	.word	0x00000090
        /*0430*/ 	.short	0x010a
        /*0432*/ 	.byte	0x04
	.zero		1


	//   ....[51]....
        /*0434*/ 	.word	0x00003350
        /*0438*/ 	.word	0x00000000
        /*043c*/ 	.word	0x00000080
        /*0440*/ 	.short	0x010a
        /*0442*/ 	.byte	0xff
	.zero		1


	//   ....[52]....
        /*0444*/ 	.word	0x00003450
        /*0448*/ 	.word	0x00000000
        /*044c*/ 	.word	0x00000000
        /*0450*/ 	.short	0x0101
        /*0452*/ 	.byte	0xff
	.zero		1


	//   ....[53]....
        /*0454*/ 	.word	0x000034e0
        /*0458*/ 	.word	0x000000ff
        /*045c*/ 	.word	0x00000090
        /*0460*/ 	.short	0x0106
        /*0462*/ 	.byte	0x04
	.zero		1


	//   ....[54]....
        /*0464*/ 	.word	0x00003500
        /*0468*/ 	.word	0x000000ff
        /*046c*/ 	.word	0x00000090
        /*0470*/ 	.short	0x010a
        /*0472*/ 	.byte	0x04
	.zero		1


	//   ....[55]....
        /*0474*/ 	.word	0x00003590
        /*0478*/ 	.word	0x000000ff
        /*047c*/ 	.word	0x00000090
        /*0480*/ 	.short	0x0106
        /*0482*/ 	.byte	0x07
	.zero		1


	//   ....[56]....
        /*0484*/ 	.word	0x000035d0
        /*0488*/ 	.word	0x00000000
        /*048c*/ 	.word	0x00000090
        /*0490*/ 	.short	0x010a
        /*0492*/ 	.byte	0xff
	.zero		1


	//   ....[57]....
        /*0494*/ 	.word	0x00003830
        /*0498*/ 	.word	0x000000ff
        /*049c*/ 	.word	0x00000008
        /*04a0*/ 	.short	0x010a
        /*04a2*/ 	.byte	0x05
	.zero		1


	//   ....[58]....
        /*04a4*/ 	.word	0x00003850
        /*04a8*/ 	.word	0x000000ff
        /*04ac*/ 	.word	0x00000008
        /*04b0*/ 	.short	0x010a
        /*04b2*/ 	.byte	0x05
	.zero		1


	//   ....[59]....
        /*04b4*/ 	.word	0x000039f0
        /*04b8*/ 	.word	0x000000ff
        /*04bc*/ 	.word	0x00000008
        /*04c0*/ 	.short	0x010a
        /*04c2*/ 	.byte	0x05
	.zero		1


	//   ....[60]....
        /*04c4*/ 	.word	0x00003a10
        /*04c8*/ 	.word	0x000000ff
        /*04cc*/ 	.word	0x00000008
        /*04d0*/ 	.short	0x010a
        /*04d2*/ 	.byte	0x05
	.zero		1


	//   ....[61]....
        /*04d4*/ 	.word	0x00003ae0
        /*04d8*/ 	.word	0x000000ff
        /*04dc*/ 	.word	0x00000000
        /*04e0*/ 	.short	0x0101
        /*04e2*/ 	.byte	0x04
	.zero		1


	//   ....[62]....
        /*04e4*/ 	.word	0x00003ea0
        /*04e8*/ 	.word	0x00000003
        /*04ec*/ 	.word	0x00000080
        /*04f0*/ 	.short	0x010a
        /*04f2*/ 	.byte	0xff
	.zero		1


	//   ....[63]....
        /*04f4*/ 	.word	0x00003f60
        /*04f8*/ 	.word	0x00000003
        /*04fc*/ 	.word	0x00000000
        /*0500*/ 	.short	0x0101
        /*0502*/ 	.byte	0xff
	.zero		1


	//   ....[64]....
        /*0504*/ 	.word	0x00004050
        /*0508*/ 	.word	0x000000ff
        /*050c*/ 	.word	0x00000000
        /*0510*/ 	.short	0x010a
        /*0512*/ 	.byte	0x04
	.zero		1


	//   ....[65]....
        /*0514*/ 	.word	0x00004060
        /*0518*/ 	.word	0x000000ff
        /*051c*/ 	.word	0x000000c0
        /*0520*/ 	.short	0x010a
        /*0522*/ 	.byte	0x07
	.zero		1


	//   ....[66]....
        /*0524*/ 	.word	0x00004120
        /*0528*/ 	.word	0x000000ff
        /*052c*/ 	.word	0x00000000
        /*0530*/ 	.short	0x010a
        /*0532*/ 	.byte	0x05
	.zero		1


	//   ....[67]....
        /*0534*/ 	.word	0x00004270
        /*0538*/ 	.word	0x000000ff
        /*053c*/ 	.word	0x00000000
        /*0540*/ 	.short	0x010a
        /*0542*/ 	.byte	0x07
	.zero		1


	//   ....[68]....
        /*0544*/ 	.word	0x000049e0
        /*0548*/ 	.word	0x000000ff
        /*054c*/ 	.word	0x00000000
        /*0550*/ 	.short	0x010a
        /*0552*/ 	.byte	0x04
	.zero		1


	//   ....[69]....
        /*0554*/ 	.word	0x00004a80
        /*0558*/ 	.word	0x000000ff
        /*055c*/ 	.word	0x00000000
        /*0560*/ 	.short	0x010a
        /*0562*/ 	.byte	0x05
	.zero		1


	//   ....[70]....
        /*0564*/ 	.word	0x00004b10
        /*0568*/ 	.word	0x000000ff
        /*056c*/ 	.word	0x00000000
        /*0570*/ 	.short	0x010a
        /*0572*/ 	.byte	0x05
	.zero		1


	//   ....[71]....
        /*0574*/ 	.word	0x00004bb0
        /*0578*/ 	.word	0x00000002
        /*057c*/ 	.word	0x00000000
        /*0580*/ 	.short	0x010a
        /*0582*/ 	.byte	0xff
	.zero		1


	//   ....[72]....
        /*0584*/ 	.word	0x00004bf0
        /*0588*/ 	.word	0x00000002
        /*058c*/ 	.word	0x00000000
        /*0590*/ 	.short	0x010a
        /*0592*/ 	.byte	0xff
	.zero		1


	//   ....[73]....
        /*0594*/ 	.word	0x00004c70
        /*0598*/ 	.word	0x000000ff
        /*059c*/ 	.word	0x00000000
        /*05a0*/ 	.short	0x0101
        /*05a2*/ 	.byte	0x04
	.zero		1


	//   ....[74]....
        /*05a4*/ 	.word	0x00004cb0
        /*05a8*/ 	.word	0x000000ff
        /*05ac*/ 	.word	0x00000100
        /*05b0*/ 	.short	0x010a
        /*05b2*/ 	.byte	0x3e
	.zero		1


	//   ....[75]....
        /*05b4*/ 	.word	0x00004d10
        /*05b8*/ 	.word	0x000000ff
        /*05bc*/ 	.word	0x00000000
        /*05c0*/ 	.short	0x0101
        /*05c2*/ 	.byte	0x04
	.zero		1


	//   ....[76]....
        /*05c4*/ 	.word	0x00005180
        /*05c8*/ 	.word	0x0000000c
        /*05cc*/ 	.word	0x00000080
        /*05d0*/ 	.short	0x010a
        /*05d2*/ 	.byte	0xff
	.zero		1


	//   ....[77]....
        /*05d4*/ 	.word	0x000052f0
        /*05d8*/ 	.word	0x00000000
        /*05dc*/ 	.word	0x00000000
        /*05e0*/ 	.short	0x0101
        /*05e2*/ 	.byte	0xff
	.zero		1


	//   ....[78]....
        /*05e4*/ 	.word	0x00005770
        /*05e8*/ 	.word	0x000000ff
        /*05ec*/ 	.word	0x00000078
        /*05f0*/ 	.short	0x010a
        /*05f2*/ 	.byte	0x1d
	.zero		1


	//   ....[79]....
        /*05f4*/ 	.word	0x00005930
        /*05f8*/ 	.word	0x000000ff
        /*05fc*/ 	.word	0x00000058
        /*0600*/ 	.short	0x010a
        /*0602*/ 	.byte	0x04
	.zero		1


	//   ....[80]....
        /*0604*/ 	.word	0x00005b70
        /*0608*/ 	.word	0x000000ff
        /*060c*/ 	.word	0x00000040
        /*0610*/ 	.short	0x010b
        /*0612*/ 	.byte	0x04
	.zero		1


	//   ....[81]....
        /*0614*/ 	.word	0x00005b80
        /*0618*/ 	.word	0x000000ff
        /*061c*/ 	.word	0x00000000
        /*0620*/ 	.short	0x0101
        /*0622*/ 	.byte	0x10
	.zero		1


	//   ....[82]....
        /*0624*/ 	.word	0x00005b90
        /*0628*/ 	.word	0x000000ff
        /*062c*/ 	.word	0x00000058
        /*0630*/ 	.short	0x010a
        /*0632*/ 	.byte	0x05
	.zero		1


	//   ....[83]....
        /*0634*/ 	.word	0x00005de0
        /*0638*/ 	.word	0x000000ff
        /*063c*/ 	.word	0x00000040
        /*0640*/ 	.short	0x010b
        /*0642*/ 	.byte	0x05
	.zero		1


	//   ....[84]....
        /*0644*/ 	.word	0x00005df0
        /*0648*/ 	.word	0x000000ff
        /*064c*/ 	.word	0x00000000
        /*0650*/ 	.short	0x0101
        /*0652*/ 	.byte	0x04
	.zero		1


	//   ....[85]....
        /*0654*/ 	.word	0x00005eb0
        /*0658*/ 	.word	0x000000ff
        /*065c*/ 	.word	0x00000000
        /*0660*/ 	.short	0x010a
        /*0662*/ 	.byte	0x04
	.zero		1


	//   ....[86]....
        /*0664*/ 	.word	0x00005f40
        /*0668*/ 	.word	0x000000ff
        /*066c*/ 	.word	0x00000000
        /*0670*/ 	.short	0x010a
        /*0672*/ 	.byte	0x05
	.zero		1


	//   ....[87]....
        /*0674*/ 	.word	0x00005fe0
        /*0678*/ 	.word	0x00000000
        /*067c*/ 	.word	0x00000000
        /*0680*/ 	.short	0x010a
        /*0682*/ 	.byte	0xff
	.zero		1


	//   ....[88]....
        /*0684*/ 	.word	0x00006360
        /*0688*/ 	.word	0x00000003
        /*068c*/ 	.word	0x00000080
        /*0690*/ 	.short	0x010a
        /*0692*/ 	.byte	0xff
	.zero		1


	//   ....[89]....
        /*0694*/ 	.word	0x000064e0
        /*0698*/ 	.word	0x00000000
        /*069c*/ 	.word	0x00000000
        /*06a0*/ 	.short	0x0101
        /*06a2*/ 	.byte	0xff
	.zero		1


	//   ....[90]....
        /*06a4*/ 	.word	0x00007050
        /*06a8*/ 	.word	0x00000000
        /*06ac*/ 	.word	0x00000040
        /*06b0*/ 	.short	0x010a
        /*06b2*/ 	.byte	0xff
	.zero		1


	//   ....[91]....
        /*06b4*/ 	.word	0x000070b0
        /*06b8*/ 	.word	0x0000004c
        /*06bc*/ 	.word	0x000000a0
        /*06c0*/ 	.short	0x010a
        /*06c2*/ 	.byte	0xff
	.zero		1


	//   ....[92]....
        /*06c4*/ 	.word	0x000071a0
        /*06c8*/ 	.word	0x00000000
        /*06cc*/ 	.word	0x00000040
        /*06d0*/ 	.short	0x010a
        /*06d2*/ 	.byte	0xff
	.zero		1


	//   ....[93]....
        /*06d4*/ 	.word	0x000072d0
        /*06d8*/ 	.word	0x0000004c
        /*06dc*/ 	.word	0x000000a0
        /*06e0*/ 	.short	0x010a
        /*06e2*/ 	.byte	0xff
	.zero		1


	//   ....[94]....
        /*06e4*/ 	.word	0x00007b50
        /*06e8*/ 	.word	0x00000000
        /*06ec*/ 	.word	0x00000000
        /*06f0*/ 	.short	0x0101
        /*06f2*/ 	.byte	0xff
	.zero		1


	//   ....[95]....
        /*06f4*/ 	.word	0x00007b60
        /*06f8*/ 	.word	0x00000002
        /*06fc*/ 	.word	0x00000040
        /*0700*/ 	.short	0x010a
        /*0702*/ 	.byte	0xff
	.zero		1


	//   ....[96]....
        /*0704*/ 	.word	0x00007c30
        /*0708*/ 	.word	0x00000002
        /*070c*/ 	.word	0x00000040
        /*0710*/ 	.short	0x010a
        /*0712*/ 	.byte	0xff
	.zero		1


	//   ....[97]....
        /*0714*/ 	.word	0x00007f90
        /*0718*/ 	.word	0x0000004e
        /*071c*/ 	.word	0x00000000
        /*0720*/ 	.short	0x0101
        /*0722*/ 	.byte	0xff
	.zero		1


	//   ....[98]....
        /*0724*/ 	.word	0x00008630
        /*0728*/ 	.word	0x00000002
        /*072c*/ 	.word	0x00000000
        /*0730*/ 	.short	0x0101
        /*0732*/ 	.byte	0xff
	.zero		1


	//   ....[99]....
        /*0734*/ 	.word	0x000088f0
        /*0738*/ 	.word	0x000000ff
        /*073c*/ 	.word	0x00000000
        /*0740*/ 	.short	0x0101
        /*0742*/ 	.byte	0x06
	.zero		1


	//   ....[100]....
        /*0744*/ 	.word	0x00008910
        /*0748*/ 	.word	0x00000003
        /*074c*/ 	.word	0x000000f0
        /*0750*/ 	.short	0x010a
        /*0752*/ 	.byte	0xff
	.zero		1


	//   ....[101]....
        /*0754*/ 	.word	0x00008970
        /*0758*/ 	.word	0x00000000
        /*075c*/ 	.word	0x00000020
        /*0760*/ 	.short	0x010a
        /*0762*/ 	.byte	0xff
	.zero		1


	//   ....[102]....
        /*0764*/ 	.word	0x000089d0
        /*0768*/ 	.word	0x00000000
        /*076c*/ 	.word	0x00000020
        /*0770*/ 	.short	0x010a
        /*0772*/ 	.byte	0xff
	.zero		1


	//   ....[103]....
        /*0774*/ 	.word	0x00008a20
        /*0778*/ 	.word	0x00000003
        /*077c*/ 	.word	0x00000080
        /*0780*/ 	.short	0x010a
        /*0782*/ 	.byte	0xff
	.zero		1


	//   ....[104]....
        /*0784*/ 	.word	0x00008a80
        /*0788*/ 	.word	0x00000000
        /*078c*/ 	.word	0x00000000
        /*0790*/ 	.short	0x010a
        /*0792*/ 	.byte	0xff
	.zero		1


	//   ....[105]....
        /*0794*/ 	.word	0x00008ae0
        /*0798*/ 	.word	0x00000000
        /*079c*/ 	.word	0x00000000
        /*07a0*/ 	.short	0x010a
        /*07a2*/ 	.byte	0xff
	.zero		1


	//   ....[106]....
        /*07a4*/ 	.word	0x00008b40
        /*07a8*/ 	.word	0x00000000
        /*07ac*/ 	.word	0x00000000
        /*07b0*/ 	.short	0x010a
        /*07b2*/ 	.byte	0xff
	.zero		1


	//   ....[107]....
        /*07b4*/ 	.word	0x00008b90
        /*07b8*/ 	.word	0x00000000
        /*07bc*/ 	.word	0x000000e0
        /*07c0*/ 	.short	0x010a
        /*07c2*/ 	.byte	0xff
	.zero		1


	//   ....[108]....
        /*07c4*/ 	.word	0x00008bf0
        /*07c8*/ 	.word	0x00000000
        /*07cc*/ 	.word	0x00000090
        /*07d0*/ 	.short	0x010a
        /*07d2*/ 	.byte	0xff
	.zero		1


	//   ....[109]....
        /*07d4*/ 	.word	0x00008c40
        /*07d8*/ 	.word	0x00000000
        /*07dc*/ 	.word	0x00000080
        /*07e0*/ 	.short	0x010a
        /*07e2*/ 	.byte	0xff
	.zero		1


	//   ....[110]....
        /*07e4*/ 	.word	0x00008ca0
        /*07e8*/ 	.word	0x00000000
        /*07ec*/ 	.word	0x00000090
        /*07f0*/ 	.short	0x010a
        /*07f2*/ 	.byte	0xff
	.zero		1


	//   ....[111]....
        /*07f4*/ 	.word	0x00008d00
        /*07f8*/ 	.word	0x00000007
        /*07fc*/ 	.word	0x00000008
        /*0800*/ 	.short	0x010a
        /*0802*/ 	.byte	0xff
	.zero		1


	//   ....[112]....
        /*0804*/ 	.word	0x00008df0
        /*0808*/ 	.word	0x00000005
        /*080c*/ 	.word	0x00000008
        /*0810*/ 	.short	0x010a
        /*0812*/ 	.byte	0xff
	.zero		1


	//   ....[113]....
        /*0814*/ 	.word	0x00008e40
        /*0818*/ 	.word	0x00000003
        /*081c*/ 	.word	0x00000080
        /*0820*/ 	.short	0x010a
        /*0822*/ 	.byte	0xff
	.zero		1


	//   ....[114]....
        /*0824*/ 	.word	0x00008eb0
        /*0828*/ 	.word	0x00000003
        /*082c*/ 	.word	0x000000c0
        /*0830*/ 	.short	0x010a
        /*0832*/ 	.byte	0xff
	.zero		1


	//   ....[115]....
        /*0834*/ 	.word	0x00008f10
        /*0838*/ 	.word	0x00000003
        /*083c*/ 	.word	0x00000000
        /*0840*/ 	.short	0x010a
        /*0842*/ 	.byte	0xff
	.zero		1


	//   ....[116]....
        /*0844*/ 	.word	0x00008f70
        /*0848*/ 	.word	0x00000002
        /*084c*/ 	.word	0x00000000
        /*0850*/ 	.short	0x010a
        /*0852*/ 	.byte	0xff
	.zero		1


	//   ....[117]....
        /*0854*/ 	.word	0x00008fd0
        /*0858*/ 	.word	0x00000002
        /*085c*/ 	.word	0x00000000
        /*0860*/ 	.short	0x010a
        /*0862*/ 	.byte	0xff
	.zero		1


	//   ....[118]....
        /*0864*/ 	.word	0x00009030
        /*0868*/ 	.word	0x00000002
        /*086c*/ 	.word	0x00000000
        /*0870*/ 	.short	0x010a
        /*0872*/ 	.byte	0xff
	.zero		1


	//   ....[119]....
        /*0874*/ 	.word	0x00009090
        /*0878*/ 	.word	0x00000002
        /*087c*/ 	.word	0x00000100
        /*0880*/ 	.short	0x010a
        /*0882*/ 	.byte	0xff
	.zero		1


	//   ....[120]....
        /*0884*/ 	.word	0x000090e0
        /*0888*/ 	.word	0x0000000c
        /*088c*/ 	.word	0x00000080
        /*0890*/ 	.short	0x010a
        /*0892*/ 	.byte	0xff
	.zero		1


	//   ....[121]....
        /*0894*/ 	.word	0x00009140
        /*0898*/ 	.word	0x00000000
        /*089c*/ 	.word	0x00000078
        /*08a0*/ 	.short	0x010a
        /*08a2*/ 	.byte	0xff
	.zero		1


	//   ....[122]....
        /*08a4*/ 	.word	0x000091a0
        /*08a8*/ 	.word	0x00000000
        /*08ac*/ 	.word	0x00000058
        /*08b0*/ 	.short	0x010a
        /*08b2*/ 	.byte	0xff
	.zero		1


	//   ....[123]....
        /*08b4*/ 	.word	0x00009200
        /*08b8*/ 	.word	0x00000009
        /*08bc*/ 	.word	0x00000058
        /*08c0*/ 	.short	0x010a
        /*08c2*/ 	.byte	0xff
	.zero		1


	//   ....[124]....
        /*08c4*/ 	.word	0x00009260
        /*08c8*/ 	.word	0x00000000
        /*08cc*/ 	.word	0x00000000
        /*08d0*/ 	.short	0x010a
        /*08d2*/ 	.byte	0xff
	.zero		1


	//   ....[125]....
        /*08d4*/ 	.word	0x000092c0
        /*08d8*/ 	.word	0x00000000
        /*08dc*/ 	.word	0x00000000
        /*08e0*/ 	.short	0x010a
        /*08e2*/ 	.byte	0xff
	.zero		1


	//   ....[126]....
        /*08e4*/ 	.word	0x00009310
        /*08e8*/ 	.word	0x00000003
        /*08ec*/ 	.word	0x00000080
        /*08f0*/ 	.short	0x010a
        /*08f2*/ 	.byte	0xff
	.zero		1


	//   ....[127]....
        /*08f4*/ 	.word	0x00009360
        /*08f8*/ 	.word	0x00000000
        /*08fc*/ 	.word	0x00000040
        /*0900*/ 	.short	0x010a
        /*0902*/ 	.byte	0xff
	.zero		1


	//   ....[128]....
        /*0904*/ 	.word	0x000093b0
        /*0908*/ 	.word	0x0000004c
        /*090c*/ 	.word	0x000000a0
        /*0910*/ 	.short	0x010a
        /*0912*/ 	.byte	0xff
	.zero		1


	//   ....[129]....
        /*0914*/ 	.word	0x00009400
        /*0918*/ 	.word	0x00000002
        /*091c*/ 	.word	0x00000040
        /*0920*/ 	.short	0x010a
        /*0922*/ 	.byte	0xff
	.zero		1


	//----- nvinfo : EIATTR_NUM_MBARRIERS
	.align		4
.L_47:
        /*0924*/ 	.byte	0x03, 0x38
        /*0926*/ 	.short	0x0021


	//----- nvinfo : EIATTR_EXIT_INSTR_OFFSETS
	.align		4
        /*0928*/ 	.byte	0x04, 0x1c
        /*092a*/ 	.short	(.L_49 - .L_48)


	//   ....[0]....
.L_48:
        /*092c*/ 	.word	0x000030a0


	//   ....[1]....
        /*0930*/ 	.word	0x000035a0


	//   ....[2]....
        /*0934*/ 	.word	0x00003600


	//   ....[3]....
        /*0938*/ 	.word	0x00004f50


	//   ....[4]....
        /*093c*/ 	.word	0x00006010


	//   ....[5]....
        /*0940*/ 	.word	0x00006050


	//   ....[6]....
        /*0944*/ 	.word	0x000087f0


	//   ....[7]....
        /*0948*/ 	.word	0x00008860


	//   ....[8]....
        /*094c*/ 	.word	0x00008890


	//   ....[9]....
        /*0950*/ 	.word	0x00008900


	//----- nvinfo : EIATTR_MAX_THREADS
	.align		4
.L_49:
        /*0954*/ 	.byte	0x04, 0x05
        /*0956*/ 	.short	(.L_51 - .L_50)
.L_50:
        /*0958*/ 	.word	0x00000100
        /*095c*/ 	.word	0x00000001
        /*0960*/ 	.word	0x00000001


	//----- nvinfo : EIATTR_CRS_STACK_SIZE
	.align		4
.L_51:
        /*0964*/ 	.byte	0x04, 0x1e
        /*0966*/ 	.short	(.L_53 - .L_52)
.L_52:
        /*0968*/ 	.word	0x00000000


	//----- nvinfo : EIATTR_CBANK_PARAM_SIZE
	.align		4
.L_53:
        /*096c*/ 	.byte	0x03, 0x19
        /*096e*/ 	.short	0x0800


	//----- nvinfo : EIATTR_PARAM_CBANK
	.align		4
        /*0970*/ 	.byte	0x04, 0x0a
        /*0972*/ 	.short	(.L_55 - .L_54)
	.align		4
.L_54:
        /*0974*/ 	.word	index@(.nv.constant0._ZN7cutlass13device_kernelINS_4gemm6kernel13GemmUniversalIN4cute5tupleIJiiiiEEENS1_10collective13CollectiveMmaINS1_35MainloopSm100TmaUmmaWarpSpecializedILi4ELi2ELi4ENS5_IJNS4_1CILi2EEENSA_ILi4EEENSA_ILi1EEEEEEEENS5_IJNSA_ILi128EEENSA_ILi64EEESG_EEENS_10tfloat32_tENS5_IJlSD_lEEESJ_SK_NS4_8TiledMMAINS4_8MMA_AtomIJNS4_23SM100_MMA_TF32_2x1SM_SSISJ_SJ_fLi128ELi64ELNS4_4UMMA5MajorE0ELSP_0ELNSO_7ScaleInE0ELSQ_0EEEEEENS4_6LayoutINS5_IJSD_SD_SD_EEENS5_IJNSA_ILi0EEESV_SV_EEEEENS5_IJNS4_10UnderscoreESY_SY_EEEEENS4_28SM100_TMA_2SM_LOAD_MULTICASTENS4_14ComposedLayoutINS4_7SwizzleILi3ELi4ELi3EEENS4_18smem_ptr_flag_bitsILi32EEENST_INS5_IJNSA_ILi8EEENSA_ILi32EEEEEENS5_IJS18_SD_EEEEEEEvNS4_8identityENS4_18SM100_TMA_2SM_LOADES1C_vS1D_EENS_8epilogue10collective18CollectiveEpilogueINS1G_23Sm100TmaWarpSpecializedILi3ELi2ELi16ELb1ELb0EEEJNS5_IJSH_SH_SG_EEENS5_IJNST_ISH_SD_EENST_INS5_IJNSA_ILi16EEESB_EEENS5_IJSD_S18_EEEEEEEESJ_SK_SJ_SK_NS1G_6fusion15FusionCallbacksIS1K_NS1S_17LinearCombinationISJ_fSJ_fLNS_15FloatRoundStyleE2EEES1L_S1R_JEEENS4_5SM1004TMEM4LOAD26SM100_TMEM_LOAD_32dp32b16xENS4_13SM90_TMA_LOADENS12_INS13_ILi2ELi4ELi3EEES16_NST_INS5_IJS17_S1N_EEENS5_IJS1N_SD_EEEEEEENS4_39AutoVectorizingCopyWithAssumedAlignmentILi128EEENS4_14SM90_TMA_STOREES27_S29_S29_EEEvvEEEEvNT_6ParamsE)
        /*0978*/ 	.short	0x0380
        /*097a*/ 	.short	0x0800


	//----- nvinfo : EIATTR_SW_WAR
	.align		4
.L_55:
        /*097c*/ 	.byte	0x04, 0x36
        /*097e*/ 	.short	(.L_57 - .L_56)
.L_56:
        /*0980*/ 	.word	0x00000008
.L_57:


//--------------------- .nv.callgraph             --------------------------
	.section	.nv.callgraph,"",@"SHT_CUDA_CALLGRAPH"
	.align	4
	.sectionentsize	8
	.align		4
        /*0000*/ 	.word	0x00000000
	.align		4
        /*0004*/ 	.word	0xffffffff
	.align		4
        /*0008*/ 	.word	index@(_ZN7cutlass13device_kernelINS_4gemm6kernel13GemmUniversalIN4cute5tupleIJiiiiEEENS1_10collective13CollectiveMmaINS1_35MainloopSm100TmaUmmaWarpSpecializedILi4ELi2ELi4ENS5_IJNS4_1CILi2EEENSA_ILi4EEENSA_ILi1EEEEEEEENS5_IJNSA_ILi128EEENSA_ILi64EEESG_EEENS_10tfloat32_tENS5_IJlSD_lEEESJ_SK_NS4_8TiledMMAINS4_8MMA_AtomIJNS4_23SM100_MMA_TF32_2x1SM_SSISJ_SJ_fLi128ELi64ELNS4_4UMMA5MajorE0ELSP_0ELNSO_7ScaleInE0ELSQ_0EEEEEENS4_6LayoutINS5_IJSD_SD_SD_EEENS5_IJNSA_ILi0EEESV_SV_EEEEENS5_IJNS4_10UnderscoreESY_SY_EEEEENS4_28SM100_TMA_2SM_LOAD_MULTICASTENS4_14ComposedLayoutINS4_7SwizzleILi3ELi4ELi3EEENS4_18smem_ptr_flag_bitsILi32EEENST_INS5_IJNSA_ILi8EEENSA_ILi32EEEEEENS5_IJS18_SD_EEEEEEEvNS4_8identityENS4_18SM100_TMA_2SM_LOADES1C_vS1D_EENS_8epilogue10collective18CollectiveEpilogueINS1G_23Sm100TmaWarpSpecializedILi3ELi2ELi16ELb1ELb0EEEJNS5_IJSH_SH_SG_EEENS5_IJNST_ISH_SD_EENST_INS5_IJNSA_ILi16EEESB_EEENS5_IJSD_S18_EEEEEEEESJ_SK_SJ_SK_NS1G_6fusion15FusionCallbacksIS1K_NS1S_17LinearCombinationISJ_fSJ_fLNS_15FloatRoundStyleE2EEES1L_S1R_JEEENS4_5SM1004TMEM4LOAD26SM100_TMEM_LOAD_32dp32b16xENS4_13SM90_TMA_LOADENS12_INS13_ILi2ELi4ELi3EEES16_NST_INS5_IJS17_S1N_EEENS5_IJS1N_SD_EEEEEEENS4_39AutoVectorizingCopyWithAssumedAlignmentILi128EEENS4_14SM90_TMA_STOREES27_S29_S29_EEEvvEEEEvNT_6ParamsE)
	.align		4
        /*000c*/ 	.word	index@(__assertfail)
	.align		4
        /*0010*/ 	.word	0x00000000
	.align		4
        /*0014*/ 	.word	0xfffffffe
	.align		4
        /*0018*/ 	.word	0x00000000
	.align		4
        /*001c*/ 	.word	0xfffffffd
	.align		4
        /*0020*/ 	.word	0x00000000
	.align		4
        /*0024*/ 	.word	0xfffffffc


//--------------------- .nv.constant4             --------------------------
	.section	.nv.constant4,"a",@progbits
	.align	8
	.align		8
.nv.constant4:
        /*0000*/ 	.dword	__assertfail
	.align		8
        /*0008*/ 	.dword	__unnamed_1
	.align		8
        /*0010*/ 	.dword	__unnamed_2
	.align		8
        /*0018*/ 	.dword	_ZN40_INTERNAL_c9c4bf73_4_k_cu_eea8f375_273684cuda3std3__45__cpo5beginE
	.align		8
        /*0020*/ 	.dword	_ZN40_INTERNAL_c9c4bf73_4_k_cu_eea8f375_273684cuda3std3__45__cpo3endE
	.align		8
        /*0028*/ 	.dword	_ZN40_INTERNAL_c9c4bf73_4_k_cu_eea8f375_273684cuda3std3__45__cpo6cbeginE
	.align		8
        /*0030*/ 	.dword	_ZN40_INTERNAL_c9c4bf73_4_k_cu_eea8f375_273684cuda3std3__45__cpo4cendE
	.align		8
        /*0038*/ 	.dword	_ZN40_INTERNAL_c9c4bf73_4_k_cu_eea8f375_273684cuda3std3__442_GLOBAL__N__c9c4bf73_4_k_cu_eea8f375_273686ignoreE
	.align		8
        /*0040*/ 	.dword	_ZN40_INTERNAL_c9c4bf73_4_k_cu_eea8f375_273684cuda3std3__419piecewise_constructE
	.align		8
        /*0048*/ 	.dword	_ZN40_INTERNAL_c9c4bf73_4_k_cu_eea8f375_273684cuda3std3__48in_placeE
	.align		8
        /*0050*/ 	.dword	_ZN40_INTERNAL_c9c4bf73_4_k_cu_eea8f375_273684cuda3std6ranges3__45__cpo4swapE
	.align		8
        /*0058*/ 	.dword	_ZN40_INTERNAL_c9c4bf73_4_k_cu_eea8f375_273684cuda3std6ranges3__45__cpo9iter_moveE
	.align		8
        /*0060*/ 	.dword	_ZN40_INTERNAL_c9c4bf73_4_k_cu_eea8f375_273684cute7productE
	.align		8
        /*0068*/ 	.dword	_ZN40_INTERNAL_c9c4bf73_4_k_cu_eea8f375_273684cute1_E
	.align		8
        /*0070*/ 	.dword	$str$25
	.align		8
        /*0078*/ 	.dword	$str$26
	.align		8
        /*0080*/ 	.dword	$str$27
	.align		8
        /*0088*/ 	.dword	$str$28


//--------------------- .text._ZN7cutlass13device_kernelINS_4gemm6kernel13GemmUniversalIN4cute5tupleIJiiiiEEENS1_10collective13CollectiveMmaINS1_35MainloopSm100TmaUmmaWarpSpecializedILi4ELi2ELi4ENS5_IJNS4_1CILi2EEENSA_ILi4EEENSA_ILi1EEEEEEEENS5_IJNSA_ILi128EEENSA_ILi64EEESG_EEENS_10tfloat32_tENS5_IJlSD_lEEESJ_SK_NS4_8TiledMMAINS4_8MMA_AtomIJNS4_23SM100_MMA_TF32_2x1SM_SSISJ_SJ_fLi128ELi64ELNS4_4UMMA5MajorE0ELSP_0ELNSO_7ScaleInE0ELSQ_0EEEEEENS4_6LayoutINS5_IJSD_SD_SD_EEENS5_IJNSA_ILi0EEESV_SV_EEEEENS5_IJNS4_10UnderscoreESY_SY_EEEEENS4_28SM100_TMA_2SM_LOAD_MULTICASTENS4_14ComposedLayoutINS4_7SwizzleILi3ELi4ELi3EEENS4_18smem_ptr_flag_bitsILi32EEENST_INS5_IJNSA_ILi8EEENSA_ILi32EEEEEENS5_IJS18_SD_EEEEEEEvNS4_8identityENS4_18SM100_TMA_2SM_LOADES1C_vS1D_EENS_8epilogue10collective18CollectiveEpilogueINS1G_23Sm100TmaWarpSpecializedILi3ELi2ELi16ELb1ELb0EEEJNS5_IJSH_SH_SG_EEENS5_IJNST_ISH_SD_EENST_INS5_IJNSA_ILi16EEESB_EEENS5_IJSD_S18_EEEEEEEESJ_SK_SJ_SK_NS1G_6fusion15FusionCallbacksIS1K_NS1S_17LinearCombinationISJ_fSJ_fLNS_15FloatRoundStyleE2EEES1L_S1R_JEEENS4_5SM1004TMEM4LOAD26SM100_TMEM_LOAD_32dp32b16xENS4_13SM90_TMA_LOADENS12_INS13_ILi2ELi4ELi3EEES16_NST_INS5_IJS17_S1N_EEENS5_IJS1N_SD_EEEEEEENS4_39AutoVectorizingCopyWithAssumedAlignmentILi128EEENS4_14SM90_TMA_STOREES27_S29_S29_EEEvvEEEEvNT_6ParamsE --------------------------
	.section	.text._ZN7cutlass13device_kernelINS_4gemm6kernel13GemmUniversalIN4cute5tupleIJiiiiEEENS1_10collective13CollectiveMmaINS1_35MainloopSm100TmaUmmaWarpSpecializedILi4ELi2ELi4ENS5_IJNS4_1CILi2EEENSA_ILi4EEENSA_ILi1EEEEEEEENS5_IJNSA_ILi128EEENSA_ILi64EEESG_EEENS_10tfloat32_tENS5_IJlSD_lEEESJ_SK_NS4_8TiledMMAINS4_8MMA_AtomIJNS4_23SM100_MMA_TF32_2x1SM_SSISJ_SJ_fLi128ELi64ELNS4_4UMMA5MajorE0ELSP_0ELNSO_7ScaleInE0ELSQ_0EEEEEENS4_6LayoutINS5_IJSD_SD_SD_EEENS5_IJNSA_ILi0EEESV_SV_EEEEENS5_IJNS4_10UnderscoreESY_SY_EEEEENS4_28SM100_TMA_2SM_LOAD_MULTICASTENS4_14ComposedLayoutINS4_7SwizzleILi3ELi4ELi3EEENS4_18smem_ptr_flag_bitsILi32EEENST_INS5_IJNSA_ILi8EEENSA_ILi32EEEEEENS5_IJS18_SD_EEEEEEEvNS4_8identityENS4_18SM100_TMA_2SM_LOADES1C_vS1D_EENS_8epilogue10collective18CollectiveEpilogueINS1G_23Sm100TmaWarpSpecializedILi3ELi2ELi16ELb1ELb0EEEJNS5_IJSH_SH_SG_EEENS5_IJNST_ISH_SD_EENST_INS5_IJNSA_ILi16EEESB_EEENS5_IJSD_S18_EEEEEEEESJ_SK_SJ_SK_NS1G_6fusion15FusionCallbacksIS1K_NS1S_17LinearCombinationISJ_fSJ_fLNS_15FloatRoundStyleE2EEES1L_S1R_JEEENS4_5SM1004TMEM4LOAD26SM100_TMEM_LOAD_32dp32b16xENS4_13SM90_TMA_LOADENS12_INS13_ILi2ELi4ELi3EEES16_NST_INS5_IJS17_S1N_EEENS5_IJS1N_SD_EEEEEEENS4_39AutoVectorizingCopyWithAssumedAlignmentILi128EEENS4_14SM90_TMA_STOREES27_S29_S29_EEEvvEEEEvNT_6ParamsE,"ax",@progbits
	.align	128
.text._ZN7cutlass13device_kernelINS_4gemm6kernel13GemmUniversalIN4cute5tupleIJiiiiEEENS1_10collective13CollectiveMmaINS1_35MainloopSm100TmaUmmaWarpSpecializedILi4ELi2ELi4ENS5_IJNS4_1CILi2EEENSA_ILi4EEENSA_ILi1EEEEEEEENS5_IJNSA_ILi128EEENSA_ILi64EEESG_EEENS_10tfloat32_tENS5_IJlSD_lEEESJ_SK_NS4_8TiledMMAINS4_8MMA_AtomIJNS4_23SM100_MMA_TF32_2x1SM_SSISJ_SJ_fLi128ELi64ELNS4_4UMMA5MajorE0ELSP_0ELNSO_7ScaleInE0ELSQ_0EEEEEENS4_6LayoutINS5_IJSD_SD_SD_EEENS5_IJNSA_ILi0EEESV_SV_EEEEENS5_IJNS4_10UnderscoreESY_SY_EEEEENS4_28SM100_TMA_2SM_LOAD_MULTICASTENS4_14ComposedLayoutINS4_7SwizzleILi3ELi4ELi3EEENS4_18smem_ptr_flag_bitsILi32EEENST_INS5_IJNSA_ILi8EEENSA_ILi32EEEEEENS5_IJS18_SD_EEEEEEEvNS4_8identityENS4_18SM100_TMA_2SM_LOADES1C_vS1D_EENS_8epilogue10collective18CollectiveEpilogueINS1G_23Sm100TmaWarpSpecializedILi3ELi2ELi16ELb1ELb0EEEJNS5_IJSH_SH_SG_EEENS5_IJNST_ISH_SD_EENST_INS5_IJNSA_ILi16EEESB_EEENS5_IJSD_S18_EEEEEEEESJ_SK_SJ_SK_NS1G_6fusion15FusionCallbacksIS1K_NS1S_17LinearCombinationISJ_fSJ_fLNS_15FloatRoundStyleE2EEES1L_S1R_JEEENS4_5SM1004TMEM4LOAD26SM100_TMEM_LOAD_32dp32b16xENS4_13SM90_TMA_LOADENS12_INS13_ILi2ELi4ELi3EEES16_NST_INS5_IJS17_S1N_EEENS5_IJS1N_SD_EEEEEEENS4_39AutoVectorizingCopyWithAssumedAlignmentILi128EEENS4_14SM90_TMA_STOREES27_S29_S29_EEEvvEEEEvNT_6ParamsE:
        .type           _ZN7cutlass13device_kernelINS_4gemm6kernel13GemmUniversalIN4cute5tupleIJiiiiEEENS1_10collective13CollectiveMmaINS1_35MainloopSm100TmaUmmaWarpSpecializedILi4ELi2ELi4ENS5_IJNS4_1CILi2EEENSA_ILi4EEENSA_ILi1EEEEEEEENS5_IJNSA_ILi128EEENSA_ILi64EEESG_EEENS_10tfloat32_tENS5_IJlSD_lEEESJ_SK_NS4_8TiledMMAINS4_8MMA_AtomIJNS4_23SM100_MMA_TF32_2x1SM_SSISJ_SJ_fLi128ELi64ELNS4_4UMMA5MajorE0ELSP_0ELNSO_7ScaleInE0ELSQ_0EEEEEENS4_6LayoutINS5_IJSD_SD_SD_EEENS5_IJNSA_ILi0EEESV_SV_EEEEENS5_IJNS4_10UnderscoreESY_SY_EEEEENS4_28SM100_TMA_2SM_LOAD_MULTICASTENS4_14ComposedLayoutINS4_7SwizzleILi3ELi4ELi3EEENS4_18smem_ptr_flag_bitsILi32EEENST_INS5_IJNSA_ILi8EEENSA_ILi32EEEEEENS5_IJS18_SD_EEEEEEEvNS4_8identityENS4_18SM100_TMA_2SM_LOADES1C_vS1D_EENS_8epilogue10collective18CollectiveEpilogueINS1G_23Sm100TmaWarpSpecializedILi3ELi2ELi16ELb1ELb0EEEJNS5_IJSH_SH_SG_EEENS5_IJNST_ISH_SD_EENST_INS5_IJNSA_ILi16EEESB_EEENS5_IJSD_S18_EEEEEEEESJ_SK_SJ_SK_NS1G_6fusion15FusionCallbacksIS1K_NS1S_17LinearCombinationISJ_fSJ_fLNS_15FloatRoundStyleE2EEES1L_S1R_JEEENS4_5SM1004TMEM4LOAD26SM100_TMEM_LOAD_32dp32b16xENS4_13SM90_TMA_LOADENS12_INS13_ILi2ELi4ELi3EEES16_NST_INS5_IJS17_S1N_EEENS5_IJS1N_SD_EEEEEEENS4_39AutoVectorizingCopyWithAssumedAlignmentILi128EEENS4_14SM90_TMA_STOREES27_S29_S29_EEEvvEEEEvNT_6ParamsE,@function
        .size           _ZN7cutlass13device_kernelINS_4gemm6kernel13GemmUniversalIN4cute5tupleIJiiiiEEENS1_10collective13CollectiveMmaINS1_35MainloopSm100TmaUmmaWarpSpecializedILi4ELi2ELi4ENS5_IJNS4_1CILi2EEENSA_ILi4EEENSA_ILi1EEEEEEEENS5_IJNSA_ILi128EEENSA_ILi64EEESG_EEENS_10tfloat32_tENS5_IJlSD_lEEESJ_SK_NS4_8TiledMMAINS4_8MMA_AtomIJNS4_23SM100_MMA_TF32_2x1SM_SSISJ_SJ_fLi128ELi64ELNS4_4UMMA5MajorE0ELSP_0ELNSO_7ScaleInE0ELSQ_0EEEEEENS4_6LayoutINS5_IJSD_SD_SD_EEENS5_IJNSA_ILi0EEESV_SV_EEEEENS5_IJNS4_10UnderscoreESY_SY_EEEEENS4_28SM100_TMA_2SM_LOAD_MULTICASTENS4_14ComposedLayoutINS4_7SwizzleILi3ELi4ELi3EEENS4_18smem_ptr_flag_bitsILi32EEENST_INS5_IJNSA_ILi8EEENSA_ILi32EEEEEENS5_IJS18_SD_EEEEEEEvNS4_8identityENS4_18SM100_TMA_2SM_LOADES1C_vS1D_EENS_8epilogue10collective18CollectiveEpilogueINS1G_23Sm100TmaWarpSpecializedILi3ELi2ELi16ELb1ELb0EEEJNS5_IJSH_SH_SG_EEENS5_IJNST_ISH_SD_EENST_INS5_IJNSA_ILi16EEESB_EEENS5_IJSD_S18_EEEEEEEESJ_SK_SJ_SK_NS1G_6fusion15FusionCallbacksIS1K_NS1S_17LinearCombinationISJ_fSJ_fLNS_15FloatRoundStyleE2EEES1L_S1R_JEEENS4_5SM1004TMEM4LOAD26SM100_TMEM_LOAD_32dp32b16xENS4_13SM90_TMA_LOADENS12_INS13_ILi2ELi4ELi3EEES16_NST_INS5_IJS17_S1N_EEENS5_IJS1N_SD_EEEEEEENS4_39AutoVectorizingCopyWithAssumedAlignmentILi128EEENS4_14SM90_TMA_STOREES27_S29_S29_EEEvvEEEEvNT_6ParamsE,(.L_x_179 - _ZN7cutlass13device_kernelINS_4gemm6kernel13GemmUniversalIN4cute5tupleIJiiiiEEENS1_10collective13CollectiveMmaINS1_35MainloopSm100TmaUmmaWarpSpecializedILi4ELi2ELi4ENS5_IJNS4_1CILi2EEENSA_ILi4EEENSA_ILi1EEEEEEEENS5_IJNSA_ILi128EEENSA_ILi64EEESG_EEENS_10tfloat32_tENS5_IJlSD_lEEESJ_SK_NS4_8TiledMMAINS4_8MMA_AtomIJNS4_23SM100_MMA_TF32_2x1SM_SSISJ_SJ_fLi128ELi64ELNS4_4UMMA5MajorE0ELSP_0ELNSO_7ScaleInE0ELSQ_0EEEEEENS4_6LayoutINS5_IJSD_SD_SD_EEENS5_IJNSA_ILi0EEESV_SV_EEEEENS5_IJNS4_10UnderscoreESY_SY_EEEEENS4_28SM100_TMA_2SM_LOAD_MULTICASTENS4_14ComposedLayoutINS4_7SwizzleILi3ELi4ELi3EEENS4_18smem_ptr_flag_bitsILi32EEENST_INS5_IJNSA_ILi8EEENSA_ILi32EEEEEENS5_IJS18_SD_EEEEEEEvNS4_8identityENS4_18SM100_TMA_2SM_LOADES1C_vS1D_EENS_8epilogue10collective18CollectiveEpilogueINS1G_23Sm100TmaWarpSpecializedILi3ELi2ELi16ELb1ELb0EEEJNS5_IJSH_SH_SG_EEENS5_IJNST_ISH_SD_EENST_INS5_IJNSA_ILi16EEESB_EEENS5_IJSD_S18_EEEEEEEESJ_SK_SJ_SK_NS1G_6fusion15FusionCallbacksIS1K_NS1S_17LinearCombinationISJ_fSJ_fLNS_15FloatRoundStyleE2EEES1L_S1R_JEEENS4_5SM1004TMEM4LOAD26SM100_TMEM_LOAD_32dp32b16xENS4_13SM90_TMA_LOADENS12_INS13_ILi2ELi4ELi3EEES16_NST_INS5_IJS17_S1N_EEENS5_IJS1N_SD_EEEEEEENS4_39AutoVectorizingCopyWithAssumedAlignmentILi128EEENS4_14SM90_TMA_STOREES27_S29_S29_EEEvvEEEEvNT_6ParamsE)
        .other          _ZN7cutlass13device_kernelINS_4gemm6kernel13GemmUniversalIN4cute5tupleIJiiiiEEENS1_10collective13CollectiveMmaINS1_35MainloopSm100TmaUmmaWarpSpecializedILi4ELi2ELi4ENS5_IJNS4_1CILi2EEENSA_ILi4EEENSA_ILi1EEEEEEEENS5_IJNSA_ILi128EEENSA_ILi64EEESG_EEENS_10tfloat32_tENS5_IJlSD_lEEESJ_SK_NS4_8TiledMMAINS4_8MMA_AtomIJNS4_23SM100_MMA_TF32_2x1SM_SSISJ_SJ_fLi128ELi64ELNS4_4UMMA5MajorE0ELSP_0ELNSO_7ScaleInE0ELSQ_0EEEEEENS4_6LayoutINS5_IJSD_SD_SD_EEENS5_IJNSA_ILi0EEESV_SV_EEEEENS5_IJNS4_10UnderscoreESY_SY_EEEEENS4_28SM100_TMA_2SM_LOAD_MULTICASTENS4_14ComposedLayoutINS4_7SwizzleILi3ELi4ELi3EEENS4_18smem_ptr_flag_bitsILi32EEENST_INS5_IJNSA_ILi8EEENSA_ILi32EEEEEENS5_IJS18_SD_EEEEEEEvNS4_8identityENS4_18SM100_TMA_2SM_LOADES1C_vS1D_EENS_8epilogue10collective18CollectiveEpilogueINS1G_23Sm100TmaWarpSpecializedILi3ELi2ELi16ELb1ELb0EEEJNS5_IJSH_SH_SG_EEENS5_IJNST_ISH_SD_EENST_INS5_IJNSA_ILi16EEESB_EEENS5_IJSD_S18_EEEEEEEESJ_SK_SJ_SK_NS1G_6fusion15FusionCallbacksIS1K_NS1S_17LinearCombinationISJ_fSJ_fLNS_15FloatRoundStyleE2EEES1L_S1R_JEEENS4_5SM1004TMEM4LOAD26SM100_TMEM_LOAD_32dp32b16xENS4_13SM90_TMA_LOADENS12_INS13_ILi2ELi4ELi3EEES16_NST_INS5_IJS17_S1N_EEENS5_IJS1N_SD_EEEEEEENS4_39AutoVectorizingCopyWithAssumedAlignmentILi128EEENS4_14SM90_TMA_STOREES27_S29_S29_EEEvvEEEEvNT_6ParamsE,@"STO_CUDA_ENTRY STV_DEFAULT"
_ZN7cutlass13device_kernelINS_4gemm6kernel13GemmUniversalIN4cute5tupleIJiiiiEEENS1_10collective13CollectiveMmaINS1_35MainloopSm100TmaUmmaWarpSpecializedILi4ELi2ELi4ENS5_IJNS4_1CILi2EEENSA_ILi4EEENSA_ILi1EEEEEEEENS5_IJNSA_ILi128EEENSA_ILi64EEESG_EEENS_10tfloat32_tENS5_IJlSD_lEEESJ_SK_NS4_8TiledMMAINS4_8MMA_AtomIJNS4_23SM100_MMA_TF32_2x1SM_SSISJ_SJ_fLi128ELi64ELNS4_4UMMA5MajorE0ELSP_0ELNSO_7ScaleInE0ELSQ_0EEEEEENS4_6LayoutINS5_IJSD_SD_SD_EEENS5_IJNSA_ILi0EEESV_SV_EEEEENS5_IJNS4_10UnderscoreESY_SY_EEEEENS4_28SM100_TMA_2SM_LOAD_MULTICASTENS4_14ComposedLayoutINS4_7SwizzleILi3ELi4ELi3EEENS4_18smem_ptr_flag_bitsILi32EEENST_INS5_IJNSA_ILi8EEENSA_ILi32EEEEEENS5_IJS18_SD_EEEEEEEvNS4_8identityENS4_18SM100_TMA_2SM_LOADES1C_vS1D_EENS_8epilogue10collective18CollectiveEpilogueINS1G_23Sm100TmaWarpSpecializedILi3ELi2ELi16ELb1ELb0EEEJNS5_IJSH_SH_SG_EEENS5_IJNST_ISH_SD_EENST_INS5_IJNSA_ILi16EEESB_EEENS5_IJSD_S18_EEEEEEEESJ_SK_SJ_SK_NS1G_6fusion15FusionCallbacksIS1K_NS1S_17LinearCombinationISJ_fSJ_fLNS_15FloatRoundStyleE2EEES1L_S1R_JEEENS4_5SM1004TMEM4LOAD26SM100_TMEM_LOAD_32dp32b16xENS4_13SM90_TMA_LOADENS12_INS13_ILi2ELi4ELi3EEES16_NST_INS5_IJS17_S1N_EEENS5_IJS1N_SD_EEEEEEENS4_39AutoVectorizingCopyWithAssumedAlignmentILi128EEENS4_14SM90_TMA_STOREES27_S29_S29_EEEvvEEEEvNT_6ParamsE:
[----:B------:R-:W1:Y:S01]  /*0000*/  LDC R1, c[0x0][0x37c] ;  /* 0x0000df00ff017b82 */ /* 0x000e620000000800 */
[----:B------:R-:W2:Y:S01]  /*0010*/  S2R R66, SR_TID.X ;  /* 0x0000000000427919 */ /* 0x000ea20000002100 */
[----:B------:R-:W3:Y:S06]  /*0020*/  LDCU.64 UR8, c[0x0][0x890] ;  /* 0x00011200ff0877ac */ /* 0x000eec0008000a00 */
[----:B------:R-:W4:Y:S01]  /*0030*/  S2UR UR61, SR_CgaCtaId ;  /* 0x00000000003d79c3 */ /* 0x000f220000008800 */
[----:B------:R-:W-:Y:S02]  /*0040*/  PRMT R60, RZ, 0x7610, R60 ;  /* 0x00007610ff3c7816 */ /* 0x000fe4000000003c */
[----:B------:R-:W-:-:S02]  /*0050*/  ELECT P0, URZ, PT ;  /* 0x0000000000ff782f */ /* 0x000fc40003800000 */
[----:B---3--:R-:W-:-:S04]  /*0060*/  ISETP.NE.U32.AND P1, PT, RZ, UR8, PT ;  /* 0x00000008ff007c0c */ /* 0x008fc8000bf25070 */
[----:B------:R-:W-:Y:S01]  /*0070*/  ISETP.NE.AND.EX P2, PT, RZ, UR9, PT, P1 ;  /* 0x00000009ff007c0c */ /* 0x000fe2000bf45310 */
[----:B----4-:R-:W-:Y:S02]  /*0080*/  ULOP3.LUT UR5, UR61, 0x1, URZ, 0xc0, !UPT ;  /* 0x000000013d057892 */ /* 0x010fe4000f8ec0ff */
[----:B------:R-:W-:Y:S01]  /*0090*/  ULOP3.LUT UR4, UR61, 0x1, URZ, 0x3c, !UPT ;  /* 0x000000013d047892 */ /* 0x000fe2000f8e3cff */
[----:B--2---:R-:W-:-:S03]  /*00a0*/  SHF.R.U32.HI R61, RZ, 0x5, R66 ;  /* 0x00000005ff3d7819 */ /* 0x004fc60000011642 */
[----:B------:R-:W-:Y:S02]  /*00b0*/  IMAD.U32 R2, RZ, RZ, UR5 ;  /* 0x00000005ff027e24 */ /* 0x000fe4000f8e00ff */
[----:B------:R-:W2:Y:S02]  /*00c0*/  SHFL.IDX PT, R0, R61, RZ, 0x1f ;  /* 0x00001fff3d007589 */ /* 0x000ea400000e0000 */
[----:B--2---:R-:W-:Y:S01]  /*00d0*/  R2UR UR24, R0 ;  /* 0x00000000001872ca */ /* 0x004fe200000e0000 */
[----:B------:R-:W-:Y:S01]  /*00e0*/  IMAD.U32 R0, RZ, RZ, UR4 ;  /* 0x00000004ff007e24 */ /* 0x000fe2000f8e00ff */
[----:B-1----:R-:W-:-:S13]  /*00f0*/  @P2 BRA `(.L_x_0) ;  /* 0x0000000000302947 */ /* 0x002fda0003800000 */
[----:B------:R-:W1:Y:S02]  /*0100*/  LDCU.64 UR4, c[0x0][0x888] ;  /* 0x00011100ff0477ac */ /* 0x000e640008000a00 */
[----:B-1----:R-:W-:-:S04]  /*0110*/  UISETP.NE.U32.AND UP0, UPT, UR4, URZ, UPT ;  /* 0x000000ff0400728c */ /* 0x002fc8000bf05070 */
[----:B------:R-:W-:-:S09]  /*0120*/  UISETP.NE.AND.EX UP0, UPT, UR5, URZ, UPT, UP0 ;  /* 0x000000ff0500728c */ /* 0x000fd2000bf05300 */
[----:B------:R-:W-:Y:S05]  /*0130*/  BRA.U !UP0, `(.L_x_1) ;  /* 0x0000000108147547 */ /* 0x000fea000b800000 */
[----:B------:R-:W1:Y:S01]  /*0140*/  LDC.64 R4, c[0x0][0x888] ;  /* 0x00022200ff047b82 */ /* 0x000e620000000a00 */
[----:B------:R-:W1:Y:S02]  /*0150*/  LDCU.64 UR4, c[0x0][0x358] ;  /* 0x00006b00ff0477ac */ /* 0x000e640008000a00 */
[----:B-1----:R1:W5:Y:S01]  /*0160*/  LDG.E R27, desc[UR4][R4.64] ;  /* 0x00000004041b7981 */ /* 0x002362000c1e1900 */
[----:B------:R-:W-:Y:S01]  /*0170*/  HFMA2 R60, -RZ, RZ, 0, 5.9604644775390625e-08 ;  /* 0x00000001ff3c7431 */ /* 0x000fe200000001ff */
[----:B------:R-:W-:Y:S05]  /*0180*/  BRA `(.L_x_0) ;  /* 0x00000000000c7947 */ /* 0x000fea0003800000 */
.L_x_1:
[----:B------:R-:W1:Y:S01]  /*0190*/  LDCU UR4, c[0x0][0x880] ;  /* 0x00011000ff0477ac */ /* 0x000e620008000800 */
[----:B------:R-:W-:Y:S01]  /*01a0*/  HFMA2 R60, -RZ, RZ, 0, 5.9604644775390625e-08 ;  /* 0x00000001ff3c7431 */ /* 0x000fe200000001ff */
[----:B-1----:R-:W-:-:S07]  /*01b0*/  MOV R27, UR4 ;  /* 0x00000004001b7c02 */ /* 0x002fce0008000f00 */
.L_x_0:
[----:B------:R-:W2:Y:S02]  /*01c0*/  LDCU.64 UR4, c[0x0][0x8b0] ;  /* 0x00011600ff0477ac */ /* 0x000ea40008000a00 */
[----:B--2---:R-:W-:-:S04]  /*01d0*/  UISETP.NE.U32.AND UP0, UPT, UR4, URZ, UPT ;  /* 0x000000ff0400728c */ /* 0x004fc8000bf05070 */
[----:B------:R-:W-:-:S09]  /*01e0*/  UISETP.NE.AND.EX UP0, UPT, UR5, URZ, UPT, UP0 ;  /* 0x000000ff0500728c */ /* 0x000fd2000bf05300 */
[----:B------:R-:W-:Y:S05]  /*01f0*/  BRA.U UP0, `(.L_x_2) ;  /* 0x0000000100287547 */ /* 0x000fea000b800000 */
[----:B------:R-:W2:Y:S02]  /*0200*/  LDCU.64 UR4, c[0x0][0x8a8] ;  /* 0x00011500ff0477ac */ /* 0x000ea40008000a00 */
[----:B--2---:R-:W-:-:S04]  /*0210*/  UISETP.NE.U32.AND UP0, UPT, UR4, URZ, UPT ;  /* 0x000000ff0400728c */ /* 0x004fc8000bf05070 */
[----:B------:R-:W-:-:S09]  /*0220*/  UISETP.NE.AND.EX UP0, UPT, UR5, URZ, UPT, UP0 ;  /* 0x000000ff0500728c */ /* 0x000fd2000bf05300 */
[----:B------:R-:W-:Y:S05]  /*0230*/  BRA.U !UP0, `(.L_x_3) ;  /* 0x0000000108107547 */ /* 0x000fea000b800000 */
[----:B------:R-:W2:Y:S01]  /*0240*/  LDC.64 R24, c[0x0][0x8a8] ;  /* 0x00022a00ff187b82 */ /* 0x000ea20000000a00 */
[----:B------:R-:W2:Y:S02]  /*0250*/  LDCU.64 UR4, c[0x0][0x358] ;  /* 0x00006b00ff0477ac */ /* 0x000ea40008000a00 */
[----:B--2---:R2:W5:Y:S01]  /*0260*/  LDG.E R24, desc[UR4][R24.64] ;  /* 0x0000000418187981 */ /* 0x004562000c1e1900 */
[----:B------:R-:W-:Y:S05]  /*0270*/  BRA `(.L_x_2) ;  /* 0x0000000000087947 */ /* 0x000fea0003800000 */
.L_x_3:
[----:B------:R-:W2:Y:S02]  /*0280*/  LDCU UR4, c[0x0][0x8a0] ;  /* 0x00011400ff0477ac */ /* 0x000ea40008000800 */
[----:B--2---:R-:W-:Y:S02]  /*0290*/  MOV R24, UR4 ;  /* 0x0000000400187c02 */ /* 0x004fe40008000f00 */
.L_x_2:
[----:B------:R-:W-:Y:S01]  /*02a0*/  IMAD.U32 R3, RZ, RZ, UR24 ;  /* 0x00000018ff037e24 */ /* 0x000fe2000f8e00ff */
[----:B------:R-:W-:Y:S04]  /*02b0*/  BSSY.RECONVERGENT B0, `(.L_x_4) ;  /* 0x000000c000007945 */ /* 0x000fe80003800200 */
[C---:B------:R-:W-:Y:S02]  /*02c0*/  ISETP.NE.OR P3, PT, R3.reuse, 0x1, !P0 ;  /* 0x000000010300780c */ /* 0x040fe40004765670 */
[----:B------:R-:W-:-:S11]  /*02d0*/  ISETP.NE.OR P2, PT, R3, 0x3, !P0 ;  /* 0x000000030300780c */ /* 0x000fd60004745670 */
[----:B------:R-:W-:Y:S05]  /*02e0*/  @P3 BRA `(.L_x_5) ;  /* 0x0000000000203947 */ /* 0x000fea0003800000 */
[----:B------:R-:W3:Y:S02]  /*02f0*/  LDCU.64 UR4, c[0x0][0x348] ;  /* 0x00006900ff0477ac */ /* 0x000ee40008000a00 */
[----:B---3--:R-:W-:Y:S02]  /*0300*/  UIADD3 UR6, UP1, UPT, UR4, 0x80, URZ ;  /* 0x0000008004067890 */ /* 0x008fe4000ff3e0ff */
[----:B------:R-:W-:Y:S02]  /*0310*/  UIADD3 UR4, UP0, UPT, UR4, 0x180, URZ ;  /* 0x0000018004047890 */ /* 0x000fe4000ff1e0ff */
[----:B------:R-:W-:Y:S02]  /*0320*/  UIADD3.X UR7, UPT, UPT, URZ, UR5, URZ, UP1, !UPT ;  /* 0x00000005ff077290 */ /* 0x000fe40008ffe4ff */
[----:B------:R-:W-:-:S07]  /*0330*/  UIADD3.X UR5, UPT, UPT, URZ, UR5, URZ, UP0, !UPT ;  /* 0x00000005ff057290 */ /* 0x000fce00087fe4ff */
[----:B------:R3:W-:Y:S02]  /*0340*/  UTMACCTL.PF [UR6] ;  /* 0x00000000060079b9 */ /* 0x0007e40008040000 */
[----:B------:R3:W-:Y:S02]  /*0350*/  UTMACCTL.PF [UR4] ;  /* 0x00000000040079b9 */ /* 0x0007e40008040000 */
[----:B---3--:R-:W-:Y:S01]  /*0360*/  NOP ;  /* 0x0000000000007918 */ /* 0x008fe20000000000 */
.L_x_5:
[----:B------:R-:W-:Y:S05]  /*0370*/  BSYNC.RECONVERGENT B0 ;  /* 0x0000000000007941 */ /* 0x000fea0003800200 */
.L_x_4:
[----:B------:R-:W-:Y:S04]  /*0380*/  BSSY.RECONVERGENT B0, `(.L_x_6) ;  /* 0x000000a000007945 */ /* 0x000fe80003800200 */
        /* <DEDUP_REMOVED lines=9> */
.L_x_7:
[----:B------:R-:W-:Y:S05]  /*0420*/  BSYNC.RECONVERGENT B0 ;  /* 0x0000000000007941 */ /* 0x000fea0003800200 */
.L_x_6:
[----:B------:R-:W3:Y:S01]  /*0430*/  LDCU.64 UR4, c[0x0][0x888] ;  /* 0x00011100ff0477ac */ /* 0x000ee20008000a00 */
[----:B------:R-:W-:Y:S01]  /*0440*/  ISETP.NE.AND.EX P1, PT, RZ, UR9, PT, P1 ;  /* 0x00000009ff007c0c */ /* 0x000fe2000bf25310 */
[----:B------:R-:W-:Y:S01]  /*0450*/  UPLOP3.LUT UP4, UPT, UPT, UPT, UPT, 0x80, 0x8 ;  /* 0x000000000008789c */ /* 0x000fe20003f8f070 */
[----:B---3--:R-:W-:-:S04]  /*0460*/  ISETP.NE.U32.AND P2, PT, RZ, UR4, PT ;  /* 0x00000004ff007c0c */ /* 0x008fc8000bf45070 */
[----:B------:R-:W-:-:S13]  /*0470*/  ISETP.NE.AND.EX P2, PT, RZ, UR5, PT, P2 ;  /* 0x00000005ff007c0c */ /* 0x000fda000bf45320 */
[----:B------:R-:W-:Y:S05]  /*0480*/  @P2 BRA P1, `(.L_x_8) ;  /* 0x0000000000282947 */ /* 0x000fea0000800000 */
[----:B------:R-:W-:Y:S01]  /*0490*/  UISETP.NE.U32.AND UP0, UPT, UR8, URZ, UPT ;  /* 0x000000ff0800728c */ /* 0x000fe2000bf05070 */
[----:B-----5:R-:W-:Y:S01]  /*04a0*/  FSETP.NEU.AND P1, PT, R27, RZ, PT ;  /* 0x000000ff1b00720b */ /* 0x020fe20003f2d000 */
[----:B------:R-:W-:Y:S02]  /*04b0*/  UISETP.NE.U32.AND UP2, UPT, UR4, URZ, UPT ;  /* 0x000000ff0400728c */ /* 0x000fe4000bf45070 */
[----:B------:R-:W-:Y:S02]  /*04c0*/  UISETP.NE.AND.EX UP1, UPT, UR9, URZ, UPT, UP0 ;  /* 0x000000ff0900728c */ /* 0x000fe4000bf25300 */
[----:B------:R-:W-:-:S04]  /*04d0*/  UISETP.NE.AND.EX UP0, UPT, UR5, URZ, UPT, UP2 ;  /* 0x000000ff0500728c */ /* 0x000fc8000bf05320 */
[----:B------:R-:W-:-:S04]  /*04e0*/  USEL UR4, URZ, 0xffffffff, UP0 ;  /* 0xffffffffff047887 */ /* 0x000fc80008000000 */
[----:B------:R-:W-:Y:S01]  /*04f0*/  VOTEU.ANY UP0, P1 ;  /* 0x0000000000ff7886 */ /* 0x000fe20000800100 */
[----:B------:R-:W-:-:S04]  /*0500*/  @!UP1 USEL UR4, URZ, 0xffffffff, UP0 ;  /* 0xffffffffff049887 */ /* 0x000fc80008000000 */
[----:B------:R-:W-:-:S04]  /*0510*/  ULOP3.LUT UR4, UR4, 0x1, URZ, 0xc0, !UPT ;  /* 0x0000000104047892 */ /* 0x000fc8000f8ec0ff */
[----:B------:R-:W-:-:S11]  /*0520*/  UISETP.NE.U32.AND UP4, UPT, UR4, 0x1, UPT ;  /* 0x000000010400788c */ /* 0x000fd6000bf85070 */
.L_x_8:
[----:B------:R-:W3:Y:S01]  /*0530*/  SHFL.IDX PT, R3, R61, RZ, 0x1f ;  /* 0x00001fff3d037589 */ /* 0x000ee200000e0000 */
[----:B------:R-:W-:Y:S01]  /*0540*/  R2UR UR4, R2 ;  /* 0x00000000020472ca */ /* 0x000fe200000e0000 */
[----:B------:R-:W-:-:S04]  /*0550*/  UISETP.NE.AND UP0, UPT, UR24, 0x2, UPT ;  /* 0x000000021800788c */ /* 0x000fc8000bf05270 */
[----:B------:R-:W-:-:S08]  /*0560*/  USEL UR40, URZ, 0x1, UP0 ;  /* 0x00000001ff287887 */ /* 0x000fd00008000000 */
[----:B------:R-:W-:-:S06]  /*0570*/  UISETP.EQ.AND UP1, UPT, UR4, URZ, !UP0 ;  /* 0x000000ff0400728c */ /* 0x000fcc000c722270 */
[----:B------:R-:W-:Y:S02]  /*0580*/  PLOP3.LUT P4, PT, P0, PT, UP1, 0x80, 0x8 ;  /* 0x000000000008781c */ /* 0x000fe4000078f018 */
[----:B---3--:R-:W-:-:S13]  /*0590*/  ISETP.NE.AND P1, PT, R3, RZ, PT ;  /* 0x000000ff0300720c */ /* 0x008fda0003f25270 */
[----:B------:R-:W-:Y:S05]  /*05a0*/  @P1 BRA `(.L_x_9) ;  /* 0x0000000000541947 */ /* 0x000fea0003800000 */
[----:B------:R-:W-:Y:S01]  /*05b0*/  UMOV UR4, 0x400 ;  /* 0x0000040000047882 */ /* 0x000fe20000000000 */
[----:B------:R-:W-:Y:S01]  /*05c0*/  UMOV UR8, 0x1 ;  /* 0x0000000100087882 */ /* 0x000fe20000000000 */
[----:B------:R-:W-:Y:S01]  /*05d0*/  UMOV UR6, 0x4 ;  /* 0x0000000400067882 */ /* 0x000fe20000000000 */
[----:B------:R-:W-:Y:S02]  /*05e0*/  ULEA UR4, UR61, UR4, 0x18 ;  /* 0x000000043d047291 */ /* 0x000fe4000f8ec0ff */
[----:B------:R-:W-:-:S04]  /*05f0*/  UIADD3 UR8, UPT, UPT, -UR8, 0x100000, URZ ;  /* 0x0010000008087890 */ /* 0x000fc8000fffe1ff */
[----:B------:R-:W-:Y:S02]  /*0600*/  USHF.L.U32 UR9, UR8, 0xb, URZ ;  /* 0x0000000b08097899 */ /* 0x000fe400080006ff */
[----:B------:R-:W-:Y:S02]  /*0610*/  USHF.L.U32 UR8, UR8, 0x1, URZ ;  /* 0x0000000108087899 */ /* 0x000fe400080006ff */
[----:B------:R-:W-:-:S04]  /*0620*/  UIADD3 UR6, UPT, UPT, -UR6, 0x100000, URZ ;  /* 0x0010000006067890 */ /* 0x000fc8000fffe1ff */
[----:B------:R-:W-:Y:S02]  /*0630*/  USHF.L.U32 UR7, UR6, 0xb, URZ ;  /* 0x0000000b06077899 */ /* 0x000fe400080006ff */
[----:B------:R-:W-:Y:S01]  /*0640*/  USHF.L.U32 UR6, UR6, 0x1, URZ ;  /* 0x0000000106067899 */ /* 0x000fe200080006ff */
[----:B------:R-:W-:Y:S01]  /*0650*/  ELECT P1, URZ, PT ;  /* 0x0000000000ff782f */ /* 0x000fe20003820000 */
[----:B------:R-:W3:Y:S02]  /*0660*/  FENCE.VIEW.ASYNC.S ;  /* 0x00000000000073c6 */ /* 0x000ee40000000000 */
[----:B---3--:R3:W4:Y:S08]  /*0670*/  SYNCS.EXCH.64 URZ, [UR4], UR8 ;  /* 0x0000000804ff75b2 */ /* 0x0087300008000100 */
[----:B------:R3:W1:Y:S01]  /*0680*/  SYNCS.EXCH.64 URZ, [UR4+0x20], UR6 ;  /* 0x0000200604ff75b2 */ /* 0x0006620008000100 */
[----:B------:R3:W1:Y:S01]  /*0690*/  SYNCS.EXCH.64 URZ, [UR4+0x8], UR8 ;  /* 0x0000080804ff75b2 */ /* 0x0006620008000100 */
[----:B------:R3:W1:Y:S01]  /*06a0*/  SYNCS.EXCH.64 URZ, [UR4+0x28], UR6 ;  /* 0x0000280604ff75b2 */ /* 0x0006620008000100 */
[----:B------:R3:W1:Y:S01]  /*06b0*/  SYNCS.EXCH.64 URZ, [UR4+0x10], UR8 ;  /* 0x0000100804ff75b2 */ /* 0x0006620008000100 */
[----:B------:R3:W1:Y:S01]  /*06c0*/  SYNCS.EXCH.64 URZ, [UR4+0x30], UR6 ;  /* 0x0000300604ff75b2 */ /* 0x0006620008000100 */
[----:B------:R3:W1:Y:S01]  /*06d0*/  SYNCS.EXCH.64 URZ, [UR4+0x18], UR8 ;  /* 0x0000180804ff75b2 */ /* 0x0006620008000100 */
[----:B------:R3:W1:Y:S01]  /*06e0*/  SYNCS.EXCH.64 URZ, [UR4+0x38], UR6 ;  /* 0x0000380604ff75b2 */ /* 0x0006620008000100 */
[----:B------:R-:W-:Y:S01]  /*06f0*/  NOP ;  /* 0x0000000000007918 */ /* 0x000fe20000000000 */
.L_x_9:
[----:B------:R-:W2:Y:S01]  /*0700*/  SHFL.IDX PT, R3, R61, RZ, 0x1f ;  /* 0x00001fff3d037589 */ /* 0x000ea200000e0000 */
[----:B------:R-:W-:Y:S01]  /*0710*/  NOP ;  /* 0x0000000000007918 */ /* 0x000fe20000000000 */
[----:B--2---:R-:W-:-:S13]  /*0720*/  ISETP.NE.AND P1, PT, R3, 0x1, PT ;  /* 0x000000010300780c */ /* 0x004fda0003f25270 */
[----:B------:R-:W-:Y:S05]  /*0730*/  @P1 BRA `(.L_x_10) ;  /* 0x00000000004c1947 */ /* 0x000fea0003800000 */
[----:B---3--:R-:W-:Y:S01]  /*0740*/  UMOV UR4, 0x400 ;  /* 0x0000040000047882 */ /* 0x008fe20000000000 */
        /* <DEDUP_REMOVED lines=10> */
[----:B------:R-:W2:Y:S02]  /*07f0*/  FENCE.VIEW.ASYNC.S ;  /* 0x00000000000073c6 */ /* 0x000ea40000000000 */
[----:B--2---:R2:W3:Y:S08]  /*0800*/  SYNCS.EXCH.64 URZ, [UR4+0x40], UR8 ;  /* 0x0000400804ff75b2 */ /* 0x0044f00008000100 */
[----:B------:R2:W1:Y:S01]  /*0810*/  SYNCS.EXCH.64 URZ, [UR4+0x58], UR6 ;  /* 0x0000580604ff75b2 */ /* 0x0004620008000100 */
[----:B------:R2:W1:Y:S01]  /*0820*/  SYNCS.EXCH.64 URZ, [UR4+0x48], UR8 ;  /* 0x0000480804ff75b2 */ /* 0x0004620008000100 */
[----:B------:R2:W1:Y:S01]  /*0830*/  SYNCS.EXCH.64 URZ, [UR4+0x60], UR6 ;  /* 0x0000600604ff75b2 */ /* 0x0004620008000100 */
[----:B------:R2:W1:Y:S01]  /*0840*/  SYNCS.EXCH.64 URZ, [UR4+0x50], UR8 ;  /* 0x0000500804ff75b2 */ /* 0x0004620008000100 */
[----:B------:R2:W1:Y:S01]  /*0850*/  SYNCS.EXCH.64 URZ, [UR4+0x68], UR6 ;  /* 0x0000680604ff75b2 */ /* 0x0004620008000100 */
[----:B------:R-:W-:Y:S01]  /*0860*/  NOP ;  /* 0x0000000000007918 */ /* 0x000fe20000000000 */
.L_x_10:
[----:B------:R-:W4:Y:S01]  /*0870*/  SHFL.IDX PT, R3, R61, RZ, 0x1f ;  /* 0x00001fff3d037589 */ /* 0x000f2200000e0000 */
[----:B------:R-:W-:Y:S01]  /*0880*/  NOP ;  /* 0x0000000000007918 */ /* 0x000fe20000000000 */
[----:B----4-:R-:W-:-:S13]  /*0890*/  ISETP.NE.AND P1, PT, R3, 0x3, PT ;  /* 0x000000030300780c */ /* 0x010fda0003f25270 */
[----:B------:R-:W-:Y:S05]  /*08a0*/  @P1 BRA `(.L_x_11) ;  /* 0x00000000002c1947 */ /* 0x000fea0003800000 */
[----:B--23--:R-:W-:Y:S01]  /*08b0*/  UMOV UR6, 0x400 ;  /* 0x0000040000067882 */ /* 0x00cfe20000000000 */
[----:B------:R-:W-:Y:S01]  /*08c0*/  UMOV UR4, 0x20 ;  /* 0x0000002000047882 */ /* 0x000fe20000000000 */
[----:B------:R-:W-:Y:S02]  /*08d0*/  ULEA UR6, UR61, UR6, 0x18 ;  /* 0x000000063d067291 */ /* 0x000fe4000f8ec0ff */
[----:B------:R-:W-:-:S04]  /*08e0*/  UIADD3 UR4, UPT, UPT, -UR4, 0x100000, URZ ;  /* 0x0010000004047890 */ /* 0x000fc8000fffe1ff */
[----:B------:R-:W-:Y:S02]  /*08f0*/  USHF.L.U32 UR5, UR4, 0xb, URZ ;  /* 0x0000000b04057899 */ /* 0x000fe400080006ff */
[----:B------:R-:W-:Y:S01]  /*0900*/  USHF.L.U32 UR4, UR4, 0x1, URZ ;  /* 0x0000000104047899 */ /* 0x000fe200080006ff */
[----:B------:R-:W-:Y:S01]  /*0910*/  ELECT P1, URZ, PT ;  /* 0x0000000000ff782f */ /* 0x000fe20003820000 */
[----:B------:R-:W2:Y:S10]  /*0920*/  FENCE.VIEW.ASYNC.S ;  /* 0x00000000000073c6 */ /* 0x000eb40000000000 */
[----:B--2---:R4:W2:Y:S01]  /*0930*/  SYNCS.EXCH.64 URZ, [UR6+0x70], UR4 ;  /* 0x0000700406ff75b2 */ /* 0x0048a20008000100 */
[----:B------:R4:W3:Y:S02]  /*0940*/  SYNCS.EXCH.64 URZ, [UR6+0x78], UR4 ;  /* 0x0000780406ff75b2 */ /* 0x0008e40008000100 */
[----:B----4-:R-:W-:Y:S01]  /*0950*/  NOP ;  /* 0x0000000000007918 */ /* 0x010fe20000000000 */
.L_x_11:
[----:B------:R-:W4:Y:S01]  /*0960*/  SHFL.IDX PT, R3, R61, RZ, 0x1f ;  /* 0x00001fff3d037589 */ /* 0x000f2200000e0000 */
[----:B------:R-:W-:Y:S01]  /*0970*/  NOP ;  /* 0x0000000000007918 */ /* 0x000fe20000000000 */
[----:B----4-:R-:W-:-:S13]  /*0980*/  ISETP.NE.AND P1, PT, R3, 0x4, PT ;  /* 0x000000040300780c */ /* 0x010fda0003f25270 */
[----:B------:R-:W-:Y:S05]  /*0990*/  @P1 BRA `(.L_x_12) ;  /* 0x0000000000481947 */ /* 0x000fea0003800000 */
[----:B--23--:R-:W-:Y:S01]  /*09a0*/  UMOV UR4, 0x720 ;  /* 0x0000072000047882 */ /* 0x00cfe20000000000 */
[----:B------:R-:W-:Y:S01]  /*09b0*/  UMOV UR6, 0x400 ;  /* 0x0000040000067882 */ /* 0x000fe20000000000 */
[----:B------:R-:W-:Y:S01]  /*09c0*/  USEL UR4, UR4, 0x620, UP4 ;  /* 0x0000062004047887 */ /* 0x000fe2000a000000 */
        /* <DEDUP_REMOVED lines=10> */
[----:B--2---:R4:W2:Y:S08]  /*0a70*/  SYNCS.EXCH.64 URZ, [UR6+0x80], UR8 ;  /* 0x0000800806ff75b2 */ /* 0x0048b00008000100 */
[----:B------:R4:W3:Y:S01]  /*0a80*/  SYNCS.EXCH.64 URZ, [UR6+0x90], UR4 ;  /* 0x0000900406ff75b2 */ /* 0x0008e20008000100 */
[----:B------:R4:W1:Y:S01]  /*0a90*/  SYNCS.EXCH.64 URZ, [UR6+0x88], UR8 ;  /* 0x0000880806ff75b2 */ /* 0x0008620008000100 */
[----:B------:R4:W1:Y:S02]  /*0aa0*/  SYNCS.EXCH.64 URZ, [UR6+0x98], UR4 ;  /* 0x0000980406ff75b2 */ /* 0x0008640008000100 */
[----:B----4-:R-:W-:Y:S01]  /*0ab0*/  NOP ;  /* 0x0000000000007918 */ /* 0x010fe20000000000 */
.L_x_12:
[----:B------:R-:W4:Y:S01]  /*0ac0*/  SHFL.IDX PT, R3, R61, RZ, 0x1f ;  /* 0x00001fff3d037589 */ /* 0x000f2200000e0000 */
[----:B------:R-:W-:Y:S01]  /*0ad0*/  NOP ;  /* 0x0000000000007918 */ /* 0x000fe20000000000 */
[----:B----4-:R-:W-:-:S13]  /*0ae0*/  ISETP.NE.AND P1, PT, R3, 0x5, PT ;  /* 0x000000050300780c */ /* 0x010fda0003f25270 */
[----:B------:R-:W-:Y:S05]  /*0af0*/  @P1 BRA `(.L_x_13) ;  /* 0x0000000000541947 */ /* 0x000fea0003800000 */
[----:B--23--:R-:W-:Y:S01]  /*0b00*/  UMOV UR4, 0x400 ;  /* 0x0000040000047882 */ /* 0x00cfe20000000000 */
        /* <DEDUP_REMOVED lines=14> */
[----:B------:R4:W1:Y:S01]  /*0bf0*/  SYNCS.EXCH.64 URZ, [UR4+0xc8], UR8 ;  /* 0x0000c80804ff75b2 */ /* 0x0008620008000100 */
[----:B------:R4:W1:Y:S01]  /*0c00*/  SYNCS.EXCH.64 URZ, [UR4+0xb0], UR6 ;  /* 0x0000b00604ff75b2 */ /* 0x0008620008000100 */
[----:B------:R4:W1:Y:S01]  /*0c10*/  SYNCS.EXCH.64 URZ, [UR4+0xd0], UR8 ;  /* 0x0000d00804ff75b2 */ /* 0x0008620008000100 */
[----:B------:R4:W1:Y:S01]  /*0c20*/  SYNCS.EXCH.64 URZ, [UR4+0xb8], UR6 ;  /* 0x0000b80604ff75b2 */ /* 0x0008620008000100 */
[----:B------:R4:W1:Y:S02]  /*0c30*/  SYNCS.EXCH.64 URZ, [UR4+0xd8], UR8 ;  /* 0x0000d80804ff75b2 */ /* 0x0008640008000100 */
[----:B----4-:R-:W-:Y:S01]  /*0c40*/  NOP ;  /* 0x0000000000007918 */ /* 0x010fe20000000000 */
.L_x_13:
[----:B------:R-:W4:Y:S01]  /*0c50*/  SHFL.IDX PT, R3, R61, RZ, 0x1f ;  /* 0x00001fff3d037589 */ /* 0x000f2200000e0000 */
[----:B------:R-:W-:Y:S01]  /*0c60*/  ISETP.NE.OR P0, PT, RZ, UR24, !P0 ;  /* 0x00000018ff007c0c */ /* 0x000fe2000c705670 */
        /* <DEDUP_REMOVED lines=12> */
[----:B------:R4:W3:Y:S01]  /*0d30*/  SYNCS.EXCH.64 URZ, [UR4+0xf0], UR6 ;  /* 0x0000f00604ff75b2 */ /* 0x0008e20008000100 */
[----:B------:R4:W1:Y:S01]  /*0d40*/  SYNCS.EXCH.64 URZ, [UR4+0xe8], UR6 ;  /* 0x0000e80604ff75b2 */ /* 0x0008620008000100 */
[----:B------:R4:W1:Y:S02]  /*0d50*/  SYNCS.EXCH.64 URZ, [UR4+0xf8], UR6 ;  /* 0x0000f80604ff75b2 */ /* 0x0008640008000100 */
[----:B----4-:R-:W-:Y:S01]  /*0d60*/  NOP ;  /* 0x0000000000007918 */ /* 0x010fe20000000000 */
.L_x_14:
[----:B------:R-:W-:Y:S01]  /*0d70*/  VOTEU.ALL UP0, P0 ;  /* 0x0000000000ff7886 */ /* 0x000fe20000000000 */
[----:B--23--:R-:W-:Y:S01]  /*0d80*/  UMOV UR4, 0x20 ;  /* 0x0000002000047882 */ /* 0x00cfe20000000000 */
[----:B------:R-:W2:Y:S01]  /*0d90*/  LDCU UR7, c[0x0][0x36c] ;  /* 0x00006d80ff0777ac */ /* 0x000ea20008000800 */
[----:B------:R-:W-:Y:S01]  /*0da0*/  NOP ;  /* 0x0000000000007918 */ /* 0x000fe20000000000 */
[----:B-1----:R-:W-:Y:S01]  /*0db0*/  LOP3.LUT R5, R66, 0x1f, RZ, 0xc0, !PT ;  /* 0x0000001f42057812 */ /* 0x002fe200078ec0ff */
[----:B------:R-:W-:Y:S01]  /*0dc0*/  @!UP0 UMOV UR6, 0x400 ;  /* 0x0000040000068882 */ /* 0x000fe20000000000 */
[----:B------:R-:W-:-:S04]  /*0dd0*/  @!UP0 UIADD3 UR4, UPT, UPT, -UR4, 0x100000, URZ ;  /* 0x0010000004048890 */ /* 0x000fc8000fffe1ff */
[----:B------:R-:W-:Y:S02]  /*0de0*/  @!UP0 USHF.L.U32 UR5, UR4, 0xb, URZ ;  /* 0x0000000b04058899 */ /* 0x000fe400080006ff */
[----:B------:R-:W-:Y:S02]  /*0df0*/  @!UP0 USHF.L.U32 UR4, UR4, 0x1, URZ ;  /* 0x0000000104048899 */ /* 0x000fe400080006ff */
[----:B------:R-:W-:Y:S01]  /*0e00*/  @!UP0 ULEA UR6, UR61, UR6, 0x18 ;  /* 0x000000063d068291 */ /* 0x000fe2000f8ec0ff */
[----:B------:R-:W-:Y:S01]  /*0e10*/  VOTEU.ALL UP0, P0 ;  /* 0x0000000000ff7886 */ /* 0x000fe20000000000 */
[----:B------:R-:W-:Y:S02]  /*0e20*/  UISETP.NE.AND UP5, UPT, UR24, URZ, UPT ;  /* 0x000000ff1800728c */ /* 0x000fe4000bfa5270 */
[----:B--2---:R-:W-:Y:S01]  /*0e30*/  UISETP.EQ.U32.AND UP6, UPT, UR7, 0x1, UPT ;  /* 0x000000010700788c */ /* 0x004fe2000bfc2070 */
[----:B------:R-:W1:Y:S07]  /*0e40*/  FENCE.VIEW.ASYNC.S ;  /* 0x00000000000073c6 */ /* 0x000e6e0000000000 */
[----:B-1----:R1:W2:Y:S01]  /*0e50*/  @!UP0 SYNCS.EXCH.64 URZ, [UR6+0x100], UR4 ;  /* 0x0001000406ff85b2 */ /* 0x0022a20008000100 */
[----:B------:R-:W-:Y:S05]  /*0e60*/  BRA.U !UP6, `(.L_x_15) ;  /* 0x000000010e087547 */ /* 0x000fea000b800000 */
[----:B--2---:R-:W-:Y:S01]  /*0e70*/  UCGABAR_ARV ;  /* 0x00000000000079c7 */ /* 0x004fe20008000000 */
[----:B------:R-:W-:Y:S05]  /*0e80*/  BRA `(.L_x_16) ;  /* 0x0000000000047947 */ /* 0x000fea0003800000 */
.L_x_15:
[----:B--2---:R-:W-:Y:S01]  /*0e90*/  NOP ;  /* 0x0000000000007918 */ /* 0x004fe20000000000 */
.L_x_16:
[----:B------:R-:W2:Y:S01]  /*0ea0*/  S2UR UR26, SR_CTAID.X ;  /* 0x00000000001a79c3 */ /* 0x000ea20000002500 */
[----:B------:R-:W-:-:S05]  /*0eb0*/  CS2R.32 R63, SR_CgaSize ;  /* 0x00000000003f7805 */ /* 0x000fca0000008a00 */
[----:B------:R-:W-:-:S05]  /*0ec0*/  IMAD R63, R63, -0xa0, RZ ;  /* 0xffffff603f3f7824 */ /* 0x000fca00078e02ff */
[----:B-1----:R-:W-:-:S14]  /*0ed0*/  R2UR UR5, R63 ;  /* 0x000000003f0572ca */ /* 0x002fdc00000e0000 */
[----:B------:R-:W1:Y:S01]  /*0ee0*/  LDCU UR5, c[0x0][UR5+0x2b0] ;  /* 0x00005600050577ac */ /* 0x000e620008000800 */
[----:B------:R-:W-:Y:S02]  /*0ef0*/  R2UR UR9, R2 ;  /* 0x00000000020972ca */ /* 0x000fe400000e0000 */
[----:B------:R-:W-:-:S05]  /*0f00*/  CS2R.32 R63, SR_CgaSize ;  /* 0x00000000003f7805 */ /* 0x000fca0000008a00 */
[----:B------:R-:W-:-:S05]  /*0f10*/  IMAD R63, R63, -0xa0, RZ ;  /* 0xffffff603f3f7824 */ /* 0x000fca00078e02ff */
[----:B------:R-:W-:-:S14]  /*0f20*/  R2UR UR4, R63 ;  /* 0x000000003f0472ca */ /* 0x000fdc00000e0000 */
[----:B------:R-:W3:Y:S01]  /*0f30*/  LDCU UR4, c[0x0][UR4+0x2b4] ;  /* 0x00005680040477ac */ /* 0x000ee20008000800 */
[----:B------:R-:W4:Y:S01]  /*0f40*/  S2UR UR21, SR_CTAID.Y ;  /* 0x00000000001579c3 */ /* 0x000f220000002600 */
[----:B------:R-:W-:-:S05]  /*0f50*/  CS2R.32 R63, SR_CgaSize ;  /* 0x00000000003f7805 */ /* 0x000fca0000008a00 */
[----:B------:R-:W-:-:S05]  /*0f60*/  IMAD R63, R63, -0xa0, RZ ;  /* 0xffffff603f3f7824 */ /* 0x000fca00078e02ff */
[----:B------:R-:W-:-:S14]  /*0f70*/  R2UR UR7, R63 ;  /* 0x000000003f0772ca */ /* 0x000fdc00000e0000 */
[----:B------:R-:W3:Y:S01]  /*0f80*/  LDCU UR7, c[0x0][UR7+0x2a0] ;  /* 0x00005400070777ac */ /* 0x000ee20008000800 */
[----:B------:R-:W-:-:S05]  /*0f90*/  CS2R.32 R63, SR_CgaSize ;  /* 0x00000000003f7805 */ /* 0x000fca0000008a00 */
[----:B------:R-:W-:-:S05]  /*0fa0*/  IMAD R63, R63, -0xa0, RZ ;  /* 0xffffff603f3f7824 */ /* 0x000fca00078e02ff */
[----:B------:R-:W-:-:S14]  /*0fb0*/  R2UR UR8, R63 ;  /* 0x000000003f0872ca */ /* 0x000fdc00000e0000 */
[----:B------:R-:W3:Y:S01]  /*0fc0*/  LDCU UR8, c[0x0][UR8+0x2a4] ;  /* 0x00005480080877ac */ /* 0x000ee20008000800 */
[----:B------:R-:W-:Y:S01]  /*0fd0*/  UISETP.GT.U32.AND UP0, UPT, UR9, 0xffff, UPT ;  /* 0x0000ffff0900788c */ /* 0x000fe2000bf04070 */
[----:B------:R-:W3:Y:S01]  /*0fe0*/  LDCU UR25, c[0x0][0xb24] ;  /* 0x00016480ff1977ac */ /* 0x000ee20008000800 */
[----:B------:R-:W3:Y:S01]  /*0ff0*/  LDCU UR39, c[0x0][0xb24] ;  /* 0x00016480ff2777ac */ /* 0x000ee20008000800 */
[----:B--2---:R-:W-:Y:S01]  /*1000*/  I2FP.F32.U32 R4, UR26 ;  /* 0x0000001a00047c45 */ /* 0x004fe20008201000 */
[----:B------:R-:W2:Y:S04]  /*1010*/  LDCU UR28, c[0x0][0xb30] ;  /* 0x00016600ff1c77ac */ /* 0x000ea80008000800 */
[----:B-1----:R-:W-:Y:S01]  /*1020*/  FMUL R4, R4, UR5 ;  /* 0x0000000504047c20 */ /* 0x002fe20008400000 */
[----:B------:R-:W-:Y:S01]  /*1030*/  USEL UR5, UR9, 0xffff, !UP0 ;  /* 0x0000ffff09057887 */ /* 0x000fe2000c000000 */
[----:B----4-:R-:W-:Y:S01]  /*1040*/  I2FP.F32.U32 R3, UR21 ;  /* 0x0000001500037c45 */ /* 0x010fe20008201000 */
[----:B------:R-:W-:-:S03]  /*1050*/  USHF.L.U32 UR31, UR61, 0x8, URZ ;  /* 0x000000083d1f7899 */ /* 0x000fc600080006ff */
[----:B------:R-:W1:Y:S01]  /*1060*/  F2I.U32.TRUNC.NTZ R4, R4 ;  /* 0x0000000400047305 */ /* 0x000e62000020f000 */
[----:B------:R-:W-:Y:S01]  /*1070*/  ULOP3.LUT UR30, UR5, 0xffff, URZ, 0xc0, !UPT ;  /* 0x0000ffff051e7892 */ /* 0x000fe2000f8ec0ff */
[----:B---3--:R-:W-:Y:S01]  /*1080*/  FMUL R3, R3, UR4 ;  /* 0x0000000403037c20 */ /* 0x008fe20008400000 */
[----:B------:R-:W-:-:S05]  /*1090*/  UMOV UR11, 0x55 ;  /* 0x00000055000b7882 */ /* 0x000fca0000000000 */
[----:B------:R-:W3:Y:S01]  /*10a0*/  F2I.U32.TRUNC.NTZ R3, R3 ;  /* 0x0000000300037305 */ /* 0x000ee2000020f000 */
[----:B-1----:R-:W-:Y:S02]  /*10b0*/  R2UR UR4, R4 ;  /* 0x00000000040472ca */ /* 0x002fe400000e0000 */
[----:B------:R-:W-:Y:S02]  /*10c0*/  PRMT R4, RZ, 0x7610, R4 ;  /* 0x00007610ff047816 */ /* 0x000fe40000000004 */
[----:B---3--:R-:W-:Y:S02]  /*10d0*/  R2UR UR6, R3 ;  /* 0x00000000030672ca */ /* 0x008fe400000e0000 */
[----:B------:R-:W-:-:S07]  /*10e0*/  PRMT R3, RZ, 0x7610, R3 ;  /* 0x00007610ff037816 */ /* 0x000fce0000000003 */
[----:B------:R-:W-:-:S04]  /*10f0*/  UIADD3 UR5, UPT, UPT, -UR4, URZ, URZ ;  /* 0x000000ff04057290 */ /* 0x000fc8000fffe1ff */
[----:B------:R-:W-:Y:S02]  /*1100*/  UIMAD UR5, UR7, UR5, UR26 ;  /* 0x00000005070572a4 */ /* 0x000fe4000f8e021a */
[----:B------:R-:W-:-:S04]  /*1110*/  UIADD3 UR4, UPT, UPT, -UR6, URZ, URZ ;  /* 0x000000ff06047290 */ /* 0x000fc8000fffe1ff */
[----:B------:R-:W-:Y:S01]  /*1120*/  IMAD.U32 R63, RZ, RZ, UR5 ;  /* 0x00000005ff3f7e24 */ /* 0x000fe2000f8e00ff */
[----:B------:R-:W-:-:S06]  /*1130*/  UIMAD UR4, UR8, UR4, UR21 ;  /* 0x00000004080472a4 */ /* 0x000fcc000f8e0215 */
[----:B------:R-:W-:Y:S01]  /*1140*/  IMAD.U32 R62, RZ, RZ, UR4 ;  /* 0x00000004ff3e7e24 */ /* 0x000fe2000f8e00ff */
[----:B--2---:R-:W-:Y:S06]  /*1150*/  BRA.U UP5, `(.L_x_17) ;  /* 0x0000000105647547 */ /* 0x004fec000b800000 */
[----:B------:R-:W-:Y:S02]  /*1160*/  R2UR UR4, R63 ;  /* 0x000000003f0472ca */ /* 0x000fe400000e0000 */
[----:B------:R-:W-:-:S11]  /*1170*/  R2UR UR12, R62 ;  /* 0x000000003e0c72ca */ /* 0x000fd600000e0000 */
[----:B------:R-:W-:Y:S02]  /*1180*/  UISETP.GT.U32.AND UP0, UPT, UR4, 0x1, UPT ;  /* 0x000000010400788c */ /* 0x000fe4000bf04070 */
[----:B------:R-:W-:Y:S02]  /*1190*/  ULOP3.LUT UR10, UR4, 0xfffffffe, URZ, 0xc0, !UPT ;  /* 0xfffffffe040a7892 */ /* 0x000fe4000f8ec0ff */
[----:B------:R-:W-:Y:S02]  /*11a0*/  UISETP.NE.AND UP3, UPT, UR12, URZ, UP0 ;  /* 0x000000ff0c00728c */ /* 0x000fe40008765270 */
[----:B------:R-:W-:Y:S02]  /*11b0*/  UISETP.NE.AND UP2, UPT, UR12, 0x1, UP0 ;  /* 0x000000010c00788c */ /* 0x000fe40008745270 */
[----:B------:R-:W-:Y:S02]  /*11c0*/  UISETP.NE.AND UP1, UPT, UR12, 0x2, UP0 ;  /* 0x000000020c00788c */ /* 0x000fe40008725270 */
[----:B------:R-:W-:-:S02]  /*11d0*/  UISETP.NE.AND UP0, UPT, UR12, 0x3, UP0 ;  /* 0x000000030c00788c */ /* 0x000fc40008705270 */
[----:B------:R-:W-:Y:S02]  /*11e0*/  USEL UR6, URZ, 0x1, UP3 ;  /* 0x00000001ff067887 */ /* 0x000fe40009800000 */
[----:B------:R-:W-:Y:S02]  /*11f0*/  USEL UR5, URZ, 0x4, UP2 ;  /* 0x00000004ff057887 */ /* 0x000fe40009000000 */
[----:B------:R-:W-:Y:S02]  /*1200*/  USEL UR4, URZ, 0x10, UP1 ;  /* 0x00000010ff047887 */ /* 0x000fe40008800000 */
[----:B------:R-:W-:Y:S02]  /*1210*/  USEL UR9, URZ, 0x40, UP0 ;  /* 0x00000040ff097887 */ /* 0x000fe40008000000 */
[----:B------:R-:W-:Y:S02]  /*1220*/  USEL UR8, URZ, 0x2, UP3 ;  /* 0x00000002ff087887 */ /* 0x000fe40009800000 */
[----:B------:R-:W-:-:S02]  /*1230*/  UIADD3 UR4, UPT, UPT, UR4, UR5, UR6 ;  /* 0x0000000504047290 */ /* 0x000fc4000fffe006 */
[----:B------:R-:W-:Y:S02]  /*1240*/  USEL UR6, URZ, 0x20, UP1 ;  /* 0x00000020ff067887 */ /* 0x000fe40008800000 */
[----:B------:R-:W-:Y:S02]  /*1250*/  USEL UR7, URZ, 0x8, UP2 ;  /* 0x00000008ff077887 */ /* 0x000fe40009000000 */
[----:B------:R-:W-:Y:S02]  /*1260*/  UIADD3 UR5, UPT, UPT, UR8, UR9, UR4 ;  /* 0x0000000908057290 */ /* 0x000fe4000fffe004 */
[----:B------:R-:W-:Y:S02]  /*1270*/  ULEA UR4, UR12, UR10, 0x1 ;  /* 0x0000000a0c047291 */ /* 0x000fe4000f8e08ff */
[----:B------:R-:W-:Y:S02]  /*1280*/  USEL UR8, URZ, 0x80, UP0 ;  /* 0x00000080ff087887 */ /* 0x000fe40008000000 */
[----:B------:R-:W-:-:S03]  /*1290*/  UIADD3 UR5, UPT, UPT, UR6, UR7, UR5 ;  /* 0x0000000706057290 */ /* 0x000fc6000fffe005 */
[----:B------:R-:W-:Y:S01]  /*12a0*/  UMOV UR6, 0x3 ;  /* 0x0000000300067882 */ /* 0x000fe20000000000 */
[----:B------:R-:W-:Y:S02]  /*12b0*/  UIADD3 UR5, UPT, UPT, UR5, UR8, URZ ;  /* 0x0000000805057290 */ /* 0x000fe4000fffe0ff */
[----:B------:R-:W-:-:S04]  /*12c0*/  USHF.L.U32 UR4, UR6, UR4, URZ ;  /* 0x0000000406047299 */ /* 0x000fc800080006ff */
[----:B------:R-:W-:Y:S02]  /*12d0*/  IMAD.U32 R4, RZ, RZ, UR5 ;  /* 0x00000005ff047e24 */ /* 0x000fe4000f8e00ff */
[----:B------:R-:W-:-:S07]  /*12e0*/  IMAD.U32 R3, RZ, RZ, UR4 ;  /* 0x00000004ff037e24 */ /* 0x000fce000f8e00ff */
.L_x_17:
[----:B------:R-:W1:Y:S01]  /*12f0*/  S2UR UR60, SR_CTAID.Z ;  /* 0x00000000003c79c3 */ /* 0x000e620000002700 */
[----:B------:R-:W-:Y:S02]  /*1300*/  UISETP.GE.AND UP0, UPT, UR25, 0x1, UPT ;  /* 0x000000011900788c */ /* 0x000fe4000bf06270 */
[----:B------:R-:W-:Y:S02]  /*1310*/  UISETP.NE.AND UP3, UPT, UR24, 0x2, UPT ;  /* 0x000000021800788c */ /* 0x000fe4000bf65270 */
[----:B------:R-:W-:Y:S02]  /*1320*/  ULOP3.LUT UR31, UR31, 0x600, URZ, 0xc0, !UPT ;  /* 0x000006001f1f7892 */ /* 0x000fe4000f8ec0ff */
[----:B------:R-:W-:Y:S01]  /*1330*/  USHF.L.U32 UR30, UR11, UR30, URZ ;  /* 0x0000001e0b1e7299 */ /* 0x000fe200080006ff */
[----:B------:R-:W-:Y:S02]  /*1340*/  UMOV UR20, UR26 ;  /* 0x0000001a00147c82 */ /* 0x000fe40008000000 */
[----:B------:R-:W-:Y:S09]  /*1350*/  BRA.U !UP0, `(.L_x_18) ;  /* 0x0000000108d47547 */ /* 0x000ff2000b800000 */
[----:B------:R-:W2:Y:S01]  /*1360*/  LDCU.128 UR12, c[0x0][0xb10] ;  /* 0x00016200ff0c77ac */ /* 0x000ea20008000c00 */
[----:B------:R-:W3:Y:S01]  /*1370*/  LDCU UR6, c[0x0][0x370] ;  /* 0x00006e00ff0677ac */ /* 0x000ee20008000800 */
[----:B------:R-:W4:Y:S01]  /*1380*/  LDCU UR5, c[0x0][0x374] ;  /* 0x00006e80ff0577ac */ /* 0x000f220008000800 */
[----:B------:R-:W1:Y:S01]  /*1390*/  LDCU UR27, c[0x0][0xb0c] ;  /* 0x00016180ff1b77ac */ /* 0x000e620008000800 */
[----:B------:R-:W1:Y:S01]  /*13a0*/  LDCU UR4, c[0x0][0xb20] ;  /* 0x00016400ff0477ac */ /* 0x000e620008000800 */
[----:B------:R-:W1:Y:S01]  /*13b0*/  LDCU.64 UR8, c[0x0][0xb28] ;  /* 0x00016500ff0877ac */ /* 0x000e620008000a00 */
[----:B--2---:R-:W-:Y:S02]  /*13c0*/  UISETP.NE.AND UP0, UPT, UR14, 0x1, UPT ;  /* 0x000000010e00788c */ /* 0x004fe4000bf05270 */
[----:B----4-:R-:W-:Y:S02]  /*13d0*/  UIMAD.WIDE.U32 UR10, UR5, UR15, URZ ;  /* 0x0000000f050a72a5 */ /* 0x010fe4000f8e00ff */
[----:B---3--:R-:W-:-:S02]  /*13e0*/  UIMAD.WIDE.U32 UR18, UR6, UR12, URZ ;  /* 0x0000000c061272a5 */ /* 0x008fc4000f8e00ff */
[----:B-1----:R-:W-:Y:S02]  /*13f0*/  UISETP.NE.AND UP1, UPT, UR27, 0x1, UPT ;  /* 0x000000011b00788c */ /* 0x002fe4000bf25270 */
[----:B------:R-:W-:Y:S01]  /*1400*/  UISETP.NE.AND UP2, UPT, UR25, 0x1, UPT ;  /* 0x000000011900788c */ /* 0x000fe2000bf45270 */
[----:B------:R-:W-:Y:S02]  /*1410*/  UMOV UR10, UR11 ;  /* 0x0000000b000a7c82 */ /* 0x000fe40008000000 */
[----:B------:R-:W-:Y:S01]  /*1420*/  UMOV UR18, UR19 ;  /* 0x0000001300127c82 */ /* 0x000fe20008000000 */
[----:B------:R-:W-:Y:S02]  /*1430*/  @UP0 USHF.R.U32.HI UR5, URZ, UR4, UR10 ;  /* 0x00000004ff050299 */ /* 0x000fe4000801160a */
[----:B------:R-:W-:Y:S02]  /*1440*/  UIMAD.WIDE.U32 UR22, UR21, UR15, URZ ;  /* 0x0000000f151672a5 */ /* 0x000fe4000f8e00ff */
[----:B------:R-:W-:-:S02]  /*1450*/  UIMAD.WIDE.U32 UR10, UR5, UR8, URZ ;  /* 0x00000008050a72a5 */ /* 0x000fc4000f8e00ff */
[----:B------:R-:W-:Y:S02]  /*1460*/  @UP1 USHF.R.U32.HI UR6, URZ, UR13, UR18 ;  /* 0x0000000dff061299 */ /* 0x000fe40008011612 */
[----:B------:R-:W-:Y:S02]  /*1470*/  UIMAD.WIDE.U32 UR16, UR26, UR12, URZ ;  /* 0x0000000c1a1072a5 */ /* 0x000fe4000f8e00ff */
[----:B------:R-:W-:Y:S01]  /*1480*/  UIMAD.WIDE.U32 UR18, UR6, UR8, URZ ;  /* 0x00000008061272a5 */ /* 0x000fe2000f8e00ff */
[----:B------:R-:W-:Y:S01]  /*1490*/  UMOV UR22, UR23 ;  /* 0x0000001700167c82 */ /* 0x000fe20008000000 */
[----:B------:R-:W-:Y:S01]  /*14a0*/  UMOV UR10, UR11 ;  /* 0x0000000b000a7c82 */ /* 0x000fe20008000000 */
[----:B------:R-:W-:Y:S02]  /*14b0*/  USHF.R.U32.HI UR22, URZ, UR4, UR22 ;  /* 0x00000004ff167299 */ /* 0x000fe40008011616 */
[----:B------:R-:W-:Y:S02]  /*14c0*/  @UP2 USHF.R.U32.HI UR5, URZ, UR9, UR10 ;  /* 0x00000009ff052299 */ /* 0x000fe4000801160a */
[----:B------:R-:W-:Y:S01]  /*14d0*/  UMOV UR7, UR19 ;  /* 0x0000001300077c82 */ /* 0x000fe20008000000 */
[----:B------:R-:W-:Y:S01]  /*14e0*/  UMOV UR16, UR17 ;  /* 0x0000001100107c82 */ /* 0x000fe20008000000 */
[----:B------:R-:W-:-:S02]  /*14f0*/  @UP2 USHF.R.U32.HI UR6, URZ, UR9, UR7 ;  /* 0x00000009ff062299 */ /* 0x000fc40008011607 */
[----:B------:R-:W-:Y:S02]  /*1500*/  USHF.R.U32.HI UR16, URZ, UR13, UR16 ;  /* 0x0000000dff107299 */ /* 0x000fe40008011610 */
[----:B------:R-:W-:Y:S02]  /*1510*/  USEL UR4, UR21, UR22, !UP0 ;  /* 0x0000001615047287 */ /* 0x000fe4000c000000 */
[----:B------:R-:W-:Y:S02]  /*1520*/  UIMAD UR7, UR5, UR25, URZ ;  /* 0x00000019050772a4 */ /* 0x000fe4000f8e02ff */
[----:B------:R-:W-:Y:S02]  /*1530*/  USEL UR5, UR26, UR16, !UP1 ;  /* 0x000000101a057287 */ /* 0x000fe4000c800000 */
[----:B------:R-:W-:Y:S02]  /*1540*/  UIMAD UR12, UR6, UR25, URZ ;  /* 0x00000019060c72a4 */ /* 0x000fe4000f8e02ff */
[----:B------:R-:W-:-:S02]  /*1550*/  UISETP.GE.AND UP0, UPT, UR4, UR7, UPT ;  /* 0x000000070400728c */ /* 0x000fc4000bf06270 */
[----:B------:R-:W-:Y:S02]  /*1560*/  UIMAD.WIDE.U32 UR10, UR4, UR8, URZ ;  /* 0x00000008040a72a5 */ /* 0x000fe4000f8e00ff */
[----:B------:R-:W-:Y:S02]  /*1570*/  UISETP.GE.OR UP0, UPT, UR5, UR12, UP0 ;  /* 0x0000000c0500728c */ /* 0x000fe40008706670 */
[----:B------:R-:W-:Y:S02]  /*1580*/  UIMAD.WIDE.U32 UR12, UR5, UR8, URZ ;  /* 0x00000008050c72a5 */ /* 0x000fe4000f8e00ff */
[----:B------:R-:W-:Y:S01]  /*1590*/  UIADD3 UR10, UPT, UPT, -UR4, URZ, URZ ;  /* 0x000000ff040a7290 */ /* 0x000fe2000fffe1ff */
[----:B------:R-:W-:Y:S01]  /*15a0*/  UMOV UR8, UR11 ;  /* 0x0000000b00087c82 */ /* 0x000fe20008000000 */
[----:B------:R-:W-:Y:S02]  /*15b0*/  UIADD3 UR20, UPT, UPT, -UR5, URZ, URZ ;  /* 0x000000ff05147290 */ /* 0x000fe4000fffe1ff */
[----:B------:R-:W-:-:S03]  /*15c0*/  USHF.R.U32.HI UR8, URZ, UR9, UR8 ;  /* 0x00000009ff087299 */ /* 0x000fc60008011608 */
[----:B------:R-:W-:Y:S01]  /*15d0*/  @!UP0 UMOV UR7, UR13 ;  /* 0x0000000d00078c82 */ /* 0x000fe20008000000 */
[----:B------:R-:W-:Y:S02]  /*15e0*/  UIMAD UR21, UR14, UR10, UR21 ;  /* 0x0000000a0e1572a4 */ /* 0x000fe4000f8e0215 */
[----:B------:R-:W-:Y:S02]  /*15f0*/  USEL UR8, UR4, UR8, !UP2 ;  /* 0x0000000804087287 */ /* 0x000fe4000d000000 */
[----:B------:R-:W-:Y:S02]  /*1600*/  @!UP0 USHF.R.U32.HI UR7, URZ, UR9, UR7 ;  /* 0x00000009ff078299 */ /* 0x000fe40008011607 */
[----:B------:R-:W-:Y:S02]  /*1610*/  UIADD3 UR9, UPT, UPT, -UR8, URZ, URZ ;  /* 0x000000ff08097290 */ /* 0x000fe4000fffe1ff */
[----:B------:R-:W-:Y:S02]  /*1620*/  @!UP0 USEL UR7, UR5, UR7, !UP2 ;  /* 0x0000000705078287 */ /* 0x000fe4000d000000 */
[----:B------:R-:W-:-:S02]  /*1630*/  UIMAD UR9, UR25, UR9, UR4 ;  /* 0x00000009190972a4 */ /* 0x000fc4000f8e0204 */
[----:B------:R-:W-:Y:S02]  /*1640*/  @!UP0 UIADD3 UR8, UPT, UPT, UR8, -UR7, URZ ;  /* 0x8000000708088290 */ /* 0x000fe4000fffe0ff */
[----:B------:R-:W-:Y:S02]  /*1650*/  @!UP0 UIMAD UR6, UR9, UR6, UR7 ;  /* 0x00000006090682a4 */ /* 0x000fe4000f8e0207 */
[----:B------:R-:W-:Y:S02]  /*1660*/  @!UP0 UIMAD UR4, UR8, UR25, UR5 ;  /* 0x00000019080482a4 */ /* 0x000fe4000f8e0205 */
[----:B------:R-:W-:Y:S02]  /*1670*/  UIMAD UR20, UR27, UR20, UR26 ;  /* 0x000000141b1472a4 */ /* 0x000fe4000f8e021a */
[----:B------:R-:W-:Y:S01]  /*1680*/  UIMAD UR21, UR4, UR14, UR21 ;  /* 0x0000000e041572a4 */ /* 0x000fe2000f8e0215 */
[----:B------:R-:W-:Y:S02]  /*1690*/  @!UP0 UMOV UR5, UR6 ;  /* 0x0000000600058c82 */ /* 0x000fe40008000000 */
[----:B------:R-:W-:-:S12]  /*16a0*/  UIMAD UR20, UR5, UR27, UR20 ;  /* 0x0000001b051472a4 */ /* 0x000fd8000f8e0214 */
.L_x_18:
[----:B------:R-:W-:-:S09]  /*16b0*/  UISETP.NE.AND UP0, UPT, UR28, 0x1, UPT ;  /* 0x000000011c00788c */ /* 0x000fd2000bf05270 */
[----:B------:R-:W-:Y:S05]  /*16c0*/  BRA.U UP0, `(.L_x_19) ;  /* 0x0000000100447547 */ /* 0x000fea000b800000 */
[----:B------:R-:W2:Y:S01]  /*16d0*/  LDCU.128 UR8, c[0x0][0xb10] ;  /* 0x00016200ff0877ac */ /* 0x000ea20008000c00 */
[----:B------:R-:W3:Y:S01]  /*16e0*/  LDCU UR12, c[0x0][0xb0c] ;  /* 0x00016180ff0c77ac */ /* 0x000ee20008000800 */
[----:B------:R-:W4:Y:S01]  /*16f0*/  LDCU UR13, c[0x0][0xb20] ;  /* 0x00016400ff0d77ac */ /* 0x000f220008000800 */
[----:B--2---:R-:W-:Y:S02]  /*1700*/  UIMAD.WIDE.U32 UR6, UR20, UR8, URZ ;  /* 0x00000008140672a5 */ /* 0x004fe4000f8e00ff */
[----:B------:R-:W-:Y:S02]  /*1710*/  UIMAD.WIDE.U32 UR4, UR21, UR11, URZ ;  /* 0x0000000b150472a5 */ /* 0x000fe4000f8e00ff */
[----:B---3--:R-:W-:Y:S02]  /*1720*/  UISETP.NE.AND UP1, UPT, UR12, 0x1, UPT ;  /* 0x000000010c00788c */ /* 0x008fe4000bf25270 */
[----:B------:R-:W-:Y:S01]  /*1730*/  UISETP.NE.AND UP0, UPT, UR10, 0x1, UPT ;  /* 0x000000010a00788c */ /* 0x000fe2000bf05270 */
[----:B------:R-:W-:-:S02]  /*1740*/  UMOV UR6, UR7 ;  /* 0x0000000700067c82 */ /* 0x000fc40008000000 */
[----:B------:R-:W-:Y:S01]  /*1750*/  UMOV UR4, UR5 ;  /* 0x0000000500047c82 */ /* 0x000fe20008000000 */
[----:B------:R-:W-:Y:S02]  /*1760*/  USHF.R.U32.HI UR6, URZ, UR9, UR6 ;  /* 0x00000009ff067299 */ /* 0x000fe40008011606 */
[----:B----4-:R-:W-:Y:S02]  /*1770*/  USHF.R.U32.HI UR4, URZ, UR13, UR4 ;  /* 0x0000000dff047299 */ /* 0x010fe40008011604 */
[----:B------:R-:W-:Y:S02]  /*1780*/  USEL UR5, UR20, UR6, !UP1 ;  /* 0x0000000614057287 */ /* 0x000fe4000c800000 */
[----:B------:R-:W-:-:S04]  /*1790*/  USEL UR4, UR21, UR4, !UP0 ;  /* 0x0000000415047287 */ /* 0x000fc8000c000000 */
[----:B------:R-:W-:Y:S02]  /*17a0*/  UIADD3 UR6, UPT, UPT, -UR4, UR5, URZ ;  /* 0x0000000504067290 */ /* 0x000fe4000fffe1ff */
[----:B------:R-:W-:Y:S02]  /*17b0*/  UIADD3 UR4, UPT, UPT, UR4, -UR5, URZ ;  /* 0x8000000504047290 */ /* 0x000fe4000fffe0ff */
[----:B------:R-:W-:Y:S02]  /*17c0*/  UIMAD UR21, UR6, UR10, UR21 ;  /* 0x0000000a061572a4 */ /* 0x000fe4000f8e0215 */
[----:B------:R-:W-:-:S12]  /*17d0*/  UIMAD UR20, UR4, UR12, UR20 ;  /* 0x0000000c041472a4 */ /* 0x000fd8000f8e0214 */
.L_x_19:
[----:B------:R-:W-:Y:S05]  /*17e0*/  BRA.U !UP6, `(.L_x_20) ;  /* 0x000000010e0c7547 */ /* 0x000fea000b800000 */
[----:B------:R-:W-:Y:S01]  /*17f0*/  UCGABAR_WAIT ;  /* 0x0000000000007dc7 */ /* 0x000fe20008000000 */
[----:B------:R-:W-:Y:S01]  /*1800*/  CCTL.IVALL ;  /* 0x00000000ff00798f */ /* 0x000fe20002000000 */
[----:B------:R-:W-:Y:S05]  /*1810*/  BRA `(.L_x_21) ;  /* 0x0000000000047947 */ /* 0x000fea0003800000 */
.L_x_20:
[----:B------:R-:W-:Y:S06]  /*1820*/  BAR.SYNC.DEFER_BLOCKING 0x0 ;  /* 0x0000000000007b1d */ /* 0x000fec0000010000 */
.L_x_21:
[----:B------:R-:W-:Y:S05]  /*1830*/  BRA.U UP3, `(.L_x_22) ;  /* 0x0000001903207547 */ /* 0x000fea000b800000 */
[----:B------:R-:W2:Y:S01]  /*1840*/  LDCU UR6, c[0x0][0x38c] ;  /* 0x00007180ff0677ac */ /* 0x000ea20008000800 */
[----:B------:R-:W-:Y:S01]  /*1850*/  PLOP3.LUT P2, PT, PT, PT, UP4, 0x80, 0x8 ;  /* 0x000000000008781c */ /* 0x000fe20003f4f048 */
[----:B------:R-:W-:Y:S01]  /*1860*/  IMAD.MOV.U32 R12, RZ, RZ, 0x1 ;  /* 0x00000001ff0c7424 */ /* 0x000fe200078e00ff */
[----:B------:R-:W-:Y:S01]  /*1870*/  ISETP.NE.AND P3, PT, R5, RZ, P4 ;  /* 0x000000ff0500720c */ /* 0x000fe20002765270 */
[----:B------:R-:W-:Y:S01]  /*1880*/  USHF.L.U32 UR7, UR26, 0x6, URZ ;  /* 0x000000061a077899 */ /* 0x000fe200080006ff */
[----:B------:R-:W-:Y:S01]  /*1890*/  PLOP3.LUT P2, PT, P2, PT, PT, 0x8, 0x80 ;  /* 0x000000000080781c */ /* 0x000fe2000174e170 */
[----:B------:R-:W-:Y:S01]  /*18a0*/  USHF.L.U32 UR69, UR26, 0x5, URZ ;  /* 0x000000051a457899 */ /* 0x000fe200080006ff */
[----:B------:R-:W-:Y:S01]  /*18b0*/  CS2R R10, SRZ ;  /* 0x00000000000a7805 */ /* 0x000fe2000001ff00 */
[----:B------:R-:W-:Y:S01]  /*18c0*/  UISETP.NE.AND UP1, UPT, UR24, URZ, UPT ;  /* 0x000000ff1800728c */ /* 0x000fe2000bf25270 */
[----:B------:R-:W-:Y:S01]  /*18d0*/  IMAD.MOV.U32 R9, RZ, RZ, RZ ;  /* 0x000000ffff097224 */ /* 0x000fe200078e00ff */
[----:B------:R-:W3:Y:S01]  /*18e0*/  LDCU UR63, c[0x0][0x370] ;  /* 0x00006e00ff3f77ac */ /* 0x000ee20008000800 */
[----:B------:R-:W-:Y:S01]  /*18f0*/  IMAD.MOV.U32 R8, RZ, RZ, 0x1 ;  /* 0x00000001ff087424 */ /* 0x000fe200078e00ff */
[----:B------:R-:W4:Y:S01]  /*1900*/  LDCU.64 UR54, c[0x0][0x348] ;  /* 0x00006900ff3677ac */ /* 0x000f220008000a00 */
[----:B--2---:R-:W-:-:S02]  /*1910*/  UIADD3 UR5, UPT, UPT, UR6, 0x7f, URZ ;  /* 0x0000007f06057890 */ /* 0x004fc4000fffe0ff */
[----:B------:R-:W-:Y:S02]  /*1920*/  UIADD3 UR70, UPT, UPT, UR6, 0xfe, URZ ;  /* 0x000000fe06467890 */ /* 0x000fe4000fffe0ff */
[----:B------:R-:W-:Y:S01]  /*1930*/  USHF.R.S32.HI UR4, URZ, 0x1f, UR5 ;  /* 0x0000001fff047899 */ /* 0x000fe20008011405 */
[----:B------:R-:W2:Y:S03]  /*1940*/  LDCU UR62, c[0x0][0x374] ;  /* 0x00006e80ff3e77ac */ /* 0x000ea60008000800 */
[----:B------:R-:W-:Y:S02]  /*1950*/  ULEA.HI UR4, UR4, UR5, URZ, 0x7 ;  /* 0x0000000504047291 */ /* 0x000fe4000f8f38ff */
[----:B------:R-:W-:Y:S02]  /*1960*/  UIADD3 UR5, UPT, UPT, UR6, -0x1, URZ ;  /* 0xffffffff06057890 */ /* 0x000fe4000fffe0ff */
[----:B------:R-:W-:-:S02]  /*1970*/  USHF.R.S32.HI UR65, URZ, 0x7, UR4 ;  /* 0x00000007ff417899 */ /* 0x000fc40008011404 */
[----:B------:R-:W-:Y:S02]  /*1980*/  UISETP.GE.U32.AND UP2, UPT, UR5, -0xff, UPT ;  /* 0xffffff010500788c */ /* 0x000fe4000bf46070 */
[----:B------:R-:W-:Y:S02]  /*1990*/  UISETP.LT.U32.AND UP0, UPT, UR65, 0x4, UPT ;  /* 0x000000044100788c */ /* 0x000fe4000bf01070 */
[----:B------:R-:W-:Y:S02]  /*19a0*/  ULOP3.LUT UR5, UR7, 0x40, URZ, 0xc0, !UPT ;  /* 0x0000004007057892 */ /* 0x000fe4000f8ec0ff */
[----:B------:R-:W-:Y:S02]  /*19b0*/  USEL UR64, UR65, 0x4, UP0 ;  /* 0x0000000441407887 */ /* 0x000fe40008000000 */
[----:B------:R-:W-:Y:S02]  /*19c0*/  ULOP3.LUT UR69, UR69, 0x20, URZ, 0xc0, !UPT ;  /* 0x0000002045457892 */ /* 0x000fe4000f8ec0ff */
[----:B------:R-:W-:-:S02]  /*19d0*/  UIADD3 UR4, UPT, UPT, UR64, -0x1, URZ ;  /* 0xffffffff40047890 */ /* 0x000fc4000fffe0ff */
[----:B------:R-:W-:Y:S02]  /*19e0*/  @UP2 UIADD3 UR4, UPT, UPT, UR64, URZ, URZ ;  /* 0x000000ff40042290 */ /* 0x000fe4000fffe0ff */
[----:B------:R-:W-:Y:S02]  /*19f0*/  USEL UR37, UR40, 0x2, UP1 ;  /* 0x0000000228257887 */ /* 0x000fe40008800000 */
[----:B------:R-:W-:Y:S02]  /*1a00*/  ULEA.HI UR67, UR31, UR5, URZ, 0x1b ;  /* 0x000000051f437291 */ /* 0x000fe4000f8fd8ff */
[----:B------:R-:W-:Y:S02]  /*1a10*/  UIADD3 UR68, UPT, UPT, UR65, -UR64, URZ ;  /* 0x8000004041447290 */ /* 0x000fe4000fffe0ff */
[----:B------:R-:W-:Y:S02]  /*1a20*/  UIADD3 UR38, UPT, UPT, UR4, 0x1, URZ ;  /* 0x0000000104267890 */ /* 0x000fe4000fffe0ff */
[----:B------:R-:W-:Y:S01]  /*1a30*/  UIADD3 UR66, UPT, UPT, -UR4, URZ, URZ ;  /* 0x000000ff04427290 */ /* 0x000fe2000fffe1ff */
[----:B--234-:R-:W-:-:S11]  /*1a40*/  UMOV UR23, URZ ;  /* 0x000000ff00177c82 */ /* 0x01cfd60008000000 */
.L_x_46:
[----:B------:R-:W-:Y:S01]  /*1a50*/  UISETP.NE.AND UP0, UPT, UR61, URZ, UPT ;  /* 0x000000ff3d00728c */ /* 0x000fe2000bf05270 */
[----:B------:R-:W2:Y:S08]  /*1a60*/  S2UR UR61, SR_CgaCtaId ;  /* 0x00000000003d79c3 */ /* 0x000eb00000008800 */
[----:B-1-3--:R-:W-:Y:S05]  /*1a70*/  BRA.U UP0, `(.L_x_23) ;  /* 0x0000000100347547 */ /* 0x00afea000b800000 */
[----:B------:R-:W3:Y:S01]  /*1a80*/  S2R R0, SR_CgaCtaId ;  /* 0x0000000000007919 */ /* 0x000ee20000008800 */
[----:B------:R-:W-:Y:S02]  /*1a90*/  MOV R3, 0x400 ;  /* 0x0000040000037802 */ /* 0x000fe40000000f00 */
[----:B------:R-:W-:Y:S02]  /*1aa0*/  SHF.L.U32 R2, R8, 0x1f, RZ ;  /* 0x0000001f08027819 */ /* 0x000fe400000006ff */
[----:B---3--:R-:W-:-:S05]  /*1ab0*/  LEA R0, R0, R3, 0x18 ;  /* 0x0000000300007211 */ /* 0x008fca00078ec0ff */
[----:B------:R-:W-:-:S04]  /*1ac0*/  IMAD R3, R9, 0x8, R0 ;  /* 0x0000000809037824 */ /* 0x000fc800078e0200 */
[----:B------:R-:W3:Y:S02]  /*1ad0*/  SYNCS.PHASECHK.TRANS64.TRYWAIT P0, [R3+URZ+0xf0], R2 ;  /* 0x0000f002030075a7 */ /* 0x000ee400080011ff */
[----:B---3--:R-:W-:Y:S05]  /*1ae0*/  @!P0 BRA `(.L_x_24) ;  /* 0x0000006c00888947 */ /* 0x008fea0003800000 */
.L_x_137:
[----:B------:R-:W-:Y:S01]  /*1af0*/  VIADD R9, R9, 0x1 ;  /* 0x0000000109097836 */ /* 0x000fe20000000000 */
[----:B------:R3:W-:Y:S04]  /*1b00*/  SYNCS.ARRIVE.TRANS64.A1T0 RZ, [R3+URZ+0xe0], RZ ;  /* 0x0000e0ff03ff79a7 */ /* 0x0007e800081000ff */
[----:B------:R-:W-:-:S04]  /*1b10*/  ISETP.NE.AND P0, PT, R9, 0x2, PT ;  /* 0x000000020900780c */ /* 0x000fc80003f05270 */
[----:B------:R-:W-:Y:S02]  /*1b20*/  SEL R9, R9, RZ, P0 ;  /* 0x000000ff09097207 */ /* 0x000fe40000000000 */
[----:B---3--:R-:W-:-:S04]  /*1b30*/  SEL R3, RZ, 0x1, P0 ;  /* 0x00000001ff037807 */ /* 0x008fc80000000000 */
[----:B------:R-:W-:Y:S02]  /*1b40*/  LOP3.LUT R8, R8, R3, RZ, 0x3c, !PT ;  /* 0x0000000308087212 */ /* 0x000fe400078e3cff */
.L_x_23:
[----:B------:R-:W-:Y:S01]  /*1b50*/  UMOV UR22, 0x400 ;  /* 0x0000040000167882 */ /* 0x000fe20000000000 */
[----:B------:R-:W-:Y:S01]  /*1b60*/  SHF.L.U32 R0, R12, 0x1f, RZ ;  /* 0x0000001f0c007819 */ /* 0x000fe200000006ff */
[----:B--2---:R-:W-:Y:S02]  /*1b70*/  ULEA UR22, UR61, UR22, 0x18 ;  /* 0x000000163d167291 */ /* 0x004fe4000f8ec0ff */
[----:B------:R-:W-:Y:S02]  /*1b80*/  UISETP.GE.U32.AND UP0, UPT, UR70, 0xff, UPT ;  /* 0x000000ff4600788c */ /* 0x000fe4000bf06070 */
[----:B------:R-:W-:Y:S02]  /*1b90*/  ULEA UR4, UR23, UR22, 0x3 ;  /* 0x0000001617047291 */ /* 0x000fe4000f8e18ff */
[----:B------:R-:W-:-:S03]  /*1ba0*/  ULEA UR27, UR21, UR69, 0x6 ;  /* 0x00000045151b7291 */ /* 0x000fc6000f8e30ff */
[----:B------:R-:W-:-:S04]  /*1bb0*/  UMOV UR21, URZ ;  /* 0x000000ff00157c82 */ /* 0x000fc80008000000 */
[----:B------:R2:W3:Y:S01]  /*1bc0*/  SYNCS.PHASECHK.TRANS64.TRYWAIT P1, [UR4+0x20], R0 ;  /* 0x00002000ff0075a7 */ /* 0x0004e20008021104 */
[----:B------:R-:W-:-:S04]  /*1bd0*/  ULEA.HI UR4, UR20, UR20, URZ, 0x1 ;  /* 0x0000001414047291 */ /* 0x000fc8000f8f08ff */
[----:B------:R-:W-:-:S04]  /*1be0*/  USHF.L.U32 UR4, UR4, 0x6, URZ ;  /* 0x0000000604047899 */ /* 0x000fc800080006ff */
[----:B------:R-:W-:-:S04]  /*1bf0*/  ULOP3.LUT UR59, UR4, 0xffffff80, URZ, 0xc0, !UPT ;  /* 0xffffff80043b7892 */ /* 0x000fc8000f8ec0ff */
[----:B------:R-:W-:Y:S01]  /*1c00*/  UIADD3 UR59, UPT, UPT, UR67, UR59, URZ ;  /* 0x0000003b433b7290 */ /* 0x000fe2000fffe0ff */
[----:B------:R-:W-:Y:S11]  /*1c10*/  BRA.U !UP0, `(.L_x_25) ;  /* 0x0000000508607547 */ /* 0x000ff6000b800000 */
[----:B------:R-:W-:Y:S01]  /*1c20*/  UMOV UR29, UR66 ;  /* 0x00000042001d7c82 */ /* 0x000fe20008000000 */
[----:B------:R-:W-:Y:S01]  /*1c30*/  UMOV UR6, UR23 ;  /* 0x0000001700067c82 */ /* 0x000fe20008000000 */
[----:B------:R-:W-:-:S05]  /*1c40*/  UMOV UR42, 0x40 ;  /* 0x00000040002a7882 */ /* 0x000fca0000000000 */
.L_x_33:
[----:B------:R-:W-:Y:S01]  /*1c50*/  ULEA UR7, UR6, UR22, 0x3 ;  /* 0x0000001606077291 */ /* 0x000fe2000f8e18ff */
[----:B---3--:R-:W-:Y:S01]  /*1c60*/  @P4 MOV R2, 0x18000 ;  /* 0x0001800000024802 */ /* 0x008fe20000000f00 */
[----:B-123--:R-:W-:Y:S10]  /*1c70*/  @P1 BRA `(.L_x_26) ;  /* 0x00000000000c1947 */ /* 0x00eff40003800000 */
[----:B------:R-:W-:-:S04]  /*1c80*/  SHF.L.U32 R3, R12, 0x1f, RZ ;  /* 0x0000001f0c037819 */ /* 0x000fc800000006ff */
[----:B------:R-:W3:Y:S02]  /*1c90*/  SYNCS.PHASECHK.TRANS64.TRYWAIT P0, [UR7+0x20], R3 ;  /* 0x00002003ff0075a7 */ /* 0x000ee40008001107 */
[----:B---3--:R-:W-:Y:S05]  /*1ca0*/  @!P0 BRA `(.L_x_27) ;  /* 0x0000006c002c8947 */ /* 0x008fea0003800000 */
.L_x_26:
[----:B------:R3:W-:Y:S01]  /*1cb0*/  @P4 SYNCS.ARRIVE.TRANS64 RZ, [UR7], R2 ;  /* 0x00000002ffff49a7 */ /* 0x0007e20008000007 */
[----:B------:R-:W-:Y:S02]  /*1cc0*/  ULOP3.LUT UR4, UR37, 0x2, URZ, 0xfc, !UPT ;  /* 0x0000000225047892 */ /* 0x000fe4000f8efcff */
[----:B------:R-:W-:Y:S02]  /*1cd0*/  UIADD3 UR29, UPT, UPT, UR29, 0x1, URZ ;  /* 0x000000011d1d7890 */ /* 0x000fe4000fffe0ff */
[----:B------:R-:W-:Y:S02]  /*1ce0*/  UISETP.NE.AND UP0, UPT, UR4, 0x2, UPT ;  /* 0x000000020400788c */ /* 0x000fe4000bf05270 */
[----:B------:R-:W-:-:S07]  /*1cf0*/  UISETP.NE.AND UP2, UPT, UR29, 0x1, UPT ;  /* 0x000000011d00788c */ /* 0x000fce000bf45270 */
[----:B------:R-:W-:Y:S05]  /*1d00*/  BRA.U UP0, `(.L_x_28) ;  /* 0x0000000100047547 */ /* 0x000fea000b800000 */
[----:B-1----:R-:W-:Y:S05]  /*1d10*/  BPT.TRAP 0x1 ;  /* 0x000000040000795c */ /* 0x002fea0000300000 */
.L_x_28:
[----:B------:R-:W-:Y:S04]  /*1d20*/  BSSY.RECONVERGENT B0, `(.L_x_29) ;  /* 0x0000003000007945 */ /* 0x000fe80003800200 */
[----:B------:R-:W-:Y:S05]  /*1d30*/  @!P3 BRA `(.L_x_30) ;  /* 0x000000000004b947 */ /* 0x000fea0003800000 */
[----:B-1----:R-:W-:Y:S05]  /*1d40*/  BPT.TRAP 0x1 ;  /* 0x000000040000795c */ /* 0x002fea0000300000 */
.L_x_30:
[----:B-1----:R-:W-:Y:S05]  /*1d50*/  BSYNC.RECONVERGENT B0 ;  /* 0x0000000000007941 */ /* 0x002fea0003800200 */
.L_x_29:
[----:B------:R-:W-:Y:S01]  /*1d60*/  UIADD3 UR4, UPT, UPT, UR6, 0x1, URZ ;  /* 0x0000000106047890 */ /* 0x000fe2000fffe0ff */
[----:B------:R-:W-:Y:S01]  /*1d70*/  BSSY.RECONVERGENT B0, `(.L_x_31) ;  /* 0x000003e000007945 */ /* 0x000fe20003800200 */
[----:B------:R-:W-:Y:S02]  /*1d80*/  ELECT P0, URZ, PT ;  /* 0x0000000000ff782f */ /* 0x000fe40003800000 */
[----:B------:R-:W-:-:S04]  /*1d90*/  UISETP.NE.AND UP0, UPT, UR4, 0x4, UPT ;  /* 0x000000040400788c */ /* 0x000fc8000bf05270 */
[----:B------:R-:W-:Y:S02]  /*1da0*/  USEL UR5, URZ, 0x1, UP0 ;  /* 0x00000001ff057887 */ /* 0x000fe40008000000 */
[----:B------:R-:W-:-:S04]  /*1db0*/  USEL UR23, UR4, URZ, UP0 ;  /* 0x000000ff04177287 */ /* 0x000fc80008000000 */
[----:B------:R-:W-:Y:S01]  /*1dc0*/  ULEA UR4, UR23, UR22, 0x3 ;  /* 0x0000001617047291 */ /* 0x000fe2000f8e18ff */
[----:B------:R-:W-:-:S04]  /*1dd0*/  LOP3.LUT R12, R12, UR5, RZ, 0x3c, !PT ;  /* 0x000000050c0c7c12 */ /* 0x000fc8000f8e3cff */
[----:B--2---:R-:W-:-:S04]  /*1de0*/  SHF.L.U32 R0, R12, 0x1f, RZ ;  /* 0x0000001f0c007819 */ /* 0x004fc800000006ff */
[----:B------:R1:W2:Y:S01]  /*1df0*/  SYNCS.PHASECHK.TRANS64.TRYWAIT P1, [UR4+0x20], R0 ;  /* 0x00002000ff0075a7 */ /* 0x0002a20008021104 */
[----:B------:R-:W-:Y:S05]  /*1e00*/  @!P0 BRA `(.L_x_32) ;  /* 0x0000000000d08947 */ /* 0x000fea0003800000 */
[----:B------:R-:W-:Y:S02]  /*1e10*/  ULEA UR32, UR6, UR31, 0xd ;  /* 0x0000001f06207291 */ /* 0x000fe4000f8e68ff */
[----:B------:R-:W-:Y:S02]  /*1e20*/  UIADD3 UR4, UP1, UPT, UR54, 0x80, URZ ;  /* 0x0000008036047890 */ /* 0x000fe4000ff3e0ff */
[----:B------:R-:W-:Y:S02]  /*1e30*/  ULEA UR32, UR32, UR22, 0x2 ;  /* 0x0000001620207291 */ /* 0x000fe4000f8e10ff */
[----:B------:R-:W-:Y:S02]  /*1e40*/  ULEA UR13, UR6, UR22, 0xe ;  /* 0x00000016060d7291 */ /* 0x000fe4000f8e70ff */
[----:B------:R-:W-:Y:S02]  /*1e50*/  UIADD3 UR14, UP0, UPT, UR54, 0x180, URZ ;  /* 0x00000180360e7890 */ /* 0x000fe4000ff1e0ff */
[----:B------:R-:W-:-:S02]  /*1e60*/  UIADD3 UR58, UPT, UPT, UR42, -0x40, URZ ;  /* 0xffffffc02a3a7890 */ /* 0x000fc4000fffe0ff */
[----:B------:R-:W-:Y:S02]  /*1e70*/  ULOP3.LUT UR57, UR7, 0xfefffff8, URZ, 0xc0, !UPT ;  /* 0xfefffff807397892 */ /* 0x000fe4000f8ec0ff */
[----:B------:R-:W-:Y:S02]  /*1e80*/  UIADD3.X UR5, UPT, UPT, URZ, UR55, URZ, UP1, !UPT ;  /* 0x00000037ff057290 */ /* 0x000fe40008ffe4ff */
[----:B------:R-:W-:Y:S02]  /*1e90*/  UIADD3 UR56, UPT, UPT, UR32, 0x6400, URZ ;  /* 0x0000640020387890 */ /* 0x000fe4000fffe0ff */
[----:B------:R-:W-:Y:S02]  /*1ea0*/  UPRMT UR17, URZ, 0x5410, UR30 ;  /* 0x00005410ff117896 */ /* 0x000fe4000800001e */
[----:B------:R-:W-:Y:S02]  /*1eb0*/  UIADD3 UR50, UPT, UPT, UR42, -0x20, URZ ;  /* 0xffffffe02a327890 */ /* 0x000fe4000fffe0ff */
[----:B------:R-:W-:-:S02]  /*1ec0*/  UIADD3 UR48, UPT, UPT, UR32, 0x8400, URZ ;  /* 0x0000840020307890 */ /* 0x000fc4000fffe0ff */
[----:B------:R-:W-:Y:S02]  /*1ed0*/  UIADD3 UR40, UPT, UPT, UR32, 0xa400, URZ ;  /* 0x0000a40020287890 */ /* 0x000fe4000fffe0ff */
[----:B------:R-:W-:Y:S02]  /*1ee0*/  UIADD3 UR34, UPT, UPT, UR42, 0x20, URZ ;  /* 0x000000202a227890 */ /* 0x000fe4000fffe0ff */
[----:B------:R-:W-:Y:S02]  /*1ef0*/  UIADD3 UR32, UPT, UPT, UR32, 0xc400, URZ ;  /* 0x0000c40020207890 */ /* 0x000fe4000fffe0ff */
[----:B------:R-:W-:Y:S02]  /*1f00*/  UIADD3.X UR15, UPT, UPT, URZ, UR55, URZ, UP0, !UPT ;  /* 0x00000037ff0f7290 */ /* 0x000fe400087fe4ff */
[----:B------:R-:W-:Y:S02]  /*1f10*/  UIADD3 UR24, UPT, UPT, UR13, 0x26400, URZ ;  /* 0x000264000d187890 */ /* 0x000fe4000fffe0ff */
[----:B------:R-:W-:Y:S01]  /*1f20*/  UIADD3 UR8, UPT, UPT, UR13, 0x27400, URZ ;  /* 0x000274000d087890 */ /* 0x000fe2000fffe0ff */
[----:B------:R-:W-:Y:S01]  /*1f30*/  UMOV UR46, 0x0 ;  /* 0x00000000002e7882 */ /* 0x000fe20000000000 */
[----:B------:R-:W-:Y:S01]  /*1f40*/  UMOV UR47, 0x10000000 ;  /* 0x10000000002f7882 */ /* 0x000fe20000000000 */
[----:B------:R-:W-:Y:S01]  /*1f50*/  UMOV UR51, UR59 ;  /* 0x0000003b00337c82 */ /* 0x000fe20008000000 */
[----:B------:R-:W-:Y:S01]  /*1f60*/  UMOV UR52, UR60 ;  /* 0x0000003c00347c82 */ /* 0x000fe20008000000 */
[----:B------:R-:W-:Y:S01]  /*1f70*/  UMOV UR49, UR57 ;  /* 0x0000003900317c82 */ /* 0x000fe20008000000 */
[----:B------:R-:W-:Y:S01]  /*1f80*/  UMOV UR43, UR59 ;  /* 0x0000003b002b7c82 */ /* 0x000fe20008000000 */
[----:B------:R-:W-:Y:S01]  /*1f90*/  UMOV UR44, UR60 ;  /* 0x0000003c002c7c82 */ /* 0x000fe20008000000 */
[----:B------:R-:W-:Y:S01]  /*1fa0*/  UMOV UR41, UR57 ;  /* 0x0000003900297c82 */ /* 0x000fe20008000000 */
[----:B------:R-:W-:Y:S01]  /*1fb0*/  UTMALDG.3D.MULTICAST.2CTA [UR56], [UR4], UR17, desc[UR46] ;  /* 0x00002e38040073b4 */ /* 0x000fe20008211811 */
[----:B------:R-:W-:Y:S01]  /*1fc0*/  UMOV UR35, UR59 ;  /* 0x0000003b00237c82 */ /* 0x000fe20008000000 */
        /* <DEDUP_REMOVED lines=10> */
[----:B------:R-:W-:Y:S01]  /*2070*/  UIADD3 UR16, UPT, UPT, UR13, 0x28400, URZ ;  /* 0x000284000d107890 */ /* 0x000fe2000fffe0ff */
[----:B------:R-:W-:Y:S01]  /*2080*/  UMOV UR18, UR42 ;  /* 0x0000002a00127c82 */ /* 0x000fe20008000000 */
[----:B------:R-:W-:Y:S01]  /*2090*/  UMOV UR19, UR27 ;  /* 0x0000001b00137c82 */ /* 0x000fe20008000000 */
[----:B------:R-:W-:Y:S01]  /*20a0*/  UTMALDG.3D.MULTICAST.2CTA [UR40], [UR4], UR17, desc[UR46] ;  /* 0x00002e28040073b4 */ /* 0x000fe20008211811 */
[----:B------:R-:W-:Y:S01]  /*20b0*/  UMOV UR20, UR60 ;  /* 0x0000003c00147c82 */ /* 0x000fe20008000000 */
[----:B------:R4:W-:Y:S01]  /*20c0*/  UTMALDG.3D.MULTICAST.2CTA [UR32], [UR4], UR17, desc[UR46] ;  /* 0x00002e20040073b4 */ /* 0x0009e20008211811 */
[----:B------:R-:W-:Y:S01]  /*20d0*/  UTMALDG.3D.2CTA [UR24], [UR14], desc[UR46] ;  /* 0x00002e180e0075b4 */ /* 0x000fe20008211000 */
[----:B------:R3:W-:Y:S01]  /*20e0*/  UTMALDG.3D.2CTA [UR8], [UR14], desc[UR46] ;  /* 0x00002e080e0075b4 */ /* 0x0007e20008211000 */
[----:B----4-:R-:W-:-:S02]  /*20f0*/  UMOV UR17, UR57 ;  /* 0x0000003900117c82 */ /* 0x010fc40008000000 */
[----:B------:R4:W-:Y:S01]  /*2100*/  UTMALDG.3D.2CTA [UR16], [UR14], desc[UR46] ;  /* 0x00002e100e0075b4 */ /* 0x0009e20008211000 */
[----:B---3--:R-:W-:Y:S01]  /*2110*/  UIADD3 UR8, UPT, UPT, UR13, 0x29400, URZ ;  /* 0x000294000d087890 */ /* 0x008fe2000fffe0ff */
[----:B------:R-:W-:-:S08]  /*2120*/  UMOV UR10, UR34 ;  /* 0x00000022000a7c82 */ /* 0x000fd00008000000 */
[----:B------:R4:W-:Y:S02]  /*2130*/  UTMALDG.3D.2CTA [UR8], [UR14], desc[UR46] ;  /* 0x00002e080e0075b4 */ /* 0x0009e40008211000 */
[----:B----4-:R-:W-:Y:S01]  /*2140*/  NOP ;  /* 0x0000000000007918 */ /* 0x010fe20000000000 */
.L_x_32:
[----:B------:R-:W-:Y:S05]  /*2150*/  BSYNC.RECONVERGENT B0 ;  /* 0x0000000000007941 */ /* 0x000fea0003800200 */
.L_x_31:
[----:B------:R-:W-:Y:S01]  /*2160*/  UIADD3 UR42, UPT, UPT, UR42, 0x80, URZ ;  /* 0x000000802a2a7890 */ /* 0x000fe2000fffe0ff */
[----:B------:R-:W-:Y:S01]  /*2170*/  UMOV UR6, UR23 ;  /* 0x0000001700067c82 */ /* 0x000fe20008000000 */
[----:B------:R-:W-:Y:S01]  /*2180*/  UMOV UR21, UR38 ;  /* 0x0000002600157c82 */ /* 0x000fe20008000000 */
[----:B------:R-:W-:Y:S09]  /*2190*/  BRA.U UP2, `(.L_x_33) ;  /* 0xfffffff902ac7547 */ /* 0x000ff2000b83ffff */
.L_x_25:
[----:B------:R-:W-:Y:S01]  /*21a0*/  ULEA UR4, UR23, UR22, 0x3 ;  /* 0x0000001617047291 */ /* 0x000fe2000f8e18ff */
[----:B-12---:R-:W-:Y:S01]  /*21b0*/  SHF.L.U32 R0, R12, 0x1f, RZ ;  /* 0x0000001f0c007819 */ /* 0x006fe200000006ff */
[----:B------:R-:W-:Y:S01]  /*21c0*/  @!P2 SYNCS.ARRIVE.TRANS64.A1T0 RZ, [UR22+0x78], RZ ;  /* 0x000078ffffffa9a7 */ /* 0x000fe20008100016 */
[----:B------:R-:W-:-:S06]  /*21d0*/  UISETP.GT.AND UP0, UPT, UR65, UR64, UPT ;  /* 0x000000404100728c */ /* 0x000fcc000bf04270 */
[----:B---3--:R1:W2:Y:S03]  /*21e0*/  SYNCS.PHASECHK.TRANS64.TRYWAIT P1, [UR4+0x20], R0 ;  /* 0x00002000ff0075a7 */ /* 0x0082a60008021104 */
[----:B------:R-:W-:Y:S05]  /*21f0*/  BRA.U !UP0, `(.L_x_34) ;  /* 0x0000000508587547 */ /* 0x000fea000b800000 */
[----:B------:R-:W-:Y:S01]  /*2200*/  UIADD3 UR29, UPT, UPT, UR68, UR21, URZ ;  /* 0x00000015441d7290 */ /* 0x000fe2000fffe0ff */
[----:B------:R-:W-:-:S11]  /*2210*/  UMOV UR6, UR23 ;  /* 0x0000001700067c82 */ /* 0x000fd60008000000 */
.L_x_42:
[----:B------:R-:W-:Y:S01]  /*2220*/  ULEA UR7, UR6, UR22, 0x3 ;  /* 0x0000001606077291 */ /* 0x000fe2000f8e18ff */
[----:B--2---:R-:W-:Y:S01]  /*2230*/  @P4 MOV R2, 0x18000 ;  /* 0x0001800000024802 */ /* 0x004fe20000000f00 */
[----:B--23--:R-:W-:Y:S10]  /*2240*/  @P1 BRA `(.L_x_35) ;  /* 0x00000000000c1947 */ /* 0x00cff40003800000 */
[----:B------:R-:W-:-:S04]  /*2250*/  SHF.L.U32 R3, R12, 0x1f, RZ ;  /* 0x0000001f0c037819 */ /* 0x000fc800000006ff */
[----:B------:R-:W2:Y:S02]  /*2260*/  SYNCS.PHASECHK.TRANS64.TRYWAIT P0, [UR7+0x20], R3 ;  /* 0x00002003ff0075a7 */ /* 0x000ea40008001107 */
[----:B--2---:R-:W-:Y:S05]  /*2270*/  @!P0 BRA `(.L_x_36) ;  /* 0x0000006400d08947 */ /* 0x004fea0003800000 */
.L_x_35:
[----:B------:R2:W-:Y:S01]  /*2280*/  @P4 SYNCS.ARRIVE.TRANS64 RZ, [UR7], R2 ;  /* 0x00000002ffff49a7 */ /* 0x0005e20008000007 */
[----:B------:R-:W-:-:S04]  /*2290*/  ULOP3.LUT UR4, UR37, 0x2, URZ, 0xfc, !UPT ;  /* 0x0000000225047892 */ /* 0x000fc8000f8efcff */
[----:B------:R-:W-:-:S09]  /*22a0*/  UISETP.NE.AND UP0, UPT, UR4, 0x2, UPT ;  /* 0x000000020400788c */ /* 0x000fd2000bf05270 */
[----:B------:R-:W-:Y:S05]  /*22b0*/  BRA.U UP0, `(.L_x_37) ;  /* 0x0000000100047547 */ /* 0x000fea000b800000 */
[----:B------:R-:W-:Y:S05]  /*22c0*/  BPT.TRAP 0x1 ;  /* 0x000000040000795c */ /* 0x000fea0000300000 */
.L_x_37:
[----:B------:R-:W-:Y:S04]  /*22d0*/  BSSY.RECONVERGENT B0, `(.L_x_38) ;  /* 0x0000003000007945 */ /* 0x000fe80003800200 */
[----:B------:R-:W-:Y:S05]  /*22e0*/  @!P3 BRA `(.L_x_39) ;  /* 0x000000000004b947 */ /* 0x000fea0003800000 */
[----:B------:R-:W-:Y:S05]  /*22f0*/  BPT.TRAP 0x1 ;  /* 0x000000040000795c */ /* 0x000fea0000300000 */
.L_x_39:
[----:B------:R-:W-:Y:S05]  /*2300*/  BSYNC.RECONVERGENT B0 ;  /* 0x0000000000007941 */ /* 0x000fea0003800200 */
.L_x_38:
        /* <DEDUP_REMOVED lines=8> */
[----:B-1----:R-:W-:-:S04]  /*2390*/  SHF.L.U32 R0, R12, 0x1f, RZ ;  /* 0x0000001f0c007819 */ /* 0x002fc800000006ff */
[----:B------:R1:W3:Y:S01]  /*23a0*/  SYNCS.PHASECHK.TRANS64.TRYWAIT P1, [UR4+0x20], R0 ;  /* 0x00002000ff0075a7 */ /* 0x0002e20008021104 */
[----:B------:R-:W-:Y:S05]  /*23b0*/  @!P0 BRA `(.L_x_41) ;  /* 0x0000000000d48947 */ /* 0x000fea0003800000 */
[----:B------:R-:W-:Y:S02]  /*23c0*/  ULEA UR32, UR6, UR31, 0xd ;  /* 0x0000001f06207291 */ /* 0x000fe4000f8e68ff */
[----:B------:R-:W-:Y:S02]  /*23d0*/  UIADD3 UR4, UP1, UPT, UR54, 0x80, URZ ;  /* 0x0000008036047890 */ /* 0x000fe4000ff3e0ff */
[----:B------:R-:W-:Y:S02]  /*23e0*/  ULEA UR32, UR32, UR22, 0x2 ;  /* 0x0000001620207291 */ /* 0x000fe4000f8e10ff */
[----:B------:R-:W-:Y:S02]  /*23f0*/  USHF.L.U32 UR58, UR21, 0x7, URZ ;  /* 0x00000007153a7899 */ /* 0x000fe400080006ff */
[----:B------:R-:W-:Y:S02]  /*2400*/  ULEA UR13, UR6, UR22, 0xe ;  /* 0x00000016060d7291 */ /* 0x000fe4000f8e70ff */
[----:B------:R-:W-:-:S02]  /*2410*/  UIADD3 UR14, UP0, UPT, UR54, 0x180, URZ ;  /* 0x00000180360e7890 */ /* 0x000fc4000ff1e0ff */
[----:B------:R-:W-:Y:S02]  /*2420*/  ULOP3.LUT UR57, UR7, 0xfefffff8, URZ, 0xc0, !UPT ;  /* 0xfefffff807397892 */ /* 0x000fe4000f8ec0ff */
[----:B------:R-:W-:Y:S02]  /*2430*/  UIADD3.X UR5, UPT, UPT, URZ, UR55, URZ, UP1, !UPT ;  /* 0x00000037ff057290 */ /* 0x000fe40008ffe4ff */
[----:B------:R-:W-:Y:S02]  /*2440*/  UIADD3 UR56, UPT, UPT, UR32, 0x6400, URZ ;  /* 0x0000640020387890 */ /* 0x000fe4000fffe0ff */
[----:B------:R-:W-:Y:S02]  /*2450*/  UPRMT UR16, URZ, 0x5410, UR30 ;  /* 0x00005410ff107896 */ /* 0x000fe4000800001e */
[----:B------:R-:W-:Y:S02]  /*2460*/  UIADD3 UR50, UPT, UPT, UR58, 0x20, URZ ;  /* 0x000000203a327890 */ /* 0x000fe4000fffe0ff */
[----:B------:R-:W-:-:S02]  /*2470*/  UIADD3 UR48, UPT, UPT, UR32, 0x8400, URZ ;  /* 0x0000840020307890 */ /* 0x000fc4000fffe0ff */
[----:B------:R-:W-:Y:S02]  /*2480*/  UIADD3 UR42, UPT, UPT, UR58, 0x40, URZ ;  /* 0x000000403a2a7890 */ /* 0x000fe4000fffe0ff */
[----:B------:R-:W-:Y:S02]  /*2490*/  UIADD3 UR40, UPT, UPT, UR32, 0xa400, URZ ;  /* 0x0000a40020287890 */ /* 0x000fe4000fffe0ff */
[----:B------:R-:W-:Y:S02]  /*24a0*/  UIADD3 UR34, UPT, UPT, UR58, 0x60, URZ ;  /* 0x000000603a227890 */ /* 0x000fe4000fffe0ff */
[----:B------:R-:W-:Y:S02]  /*24b0*/  UIADD3 UR32, UPT, UPT, UR32, 0xc400, URZ ;  /* 0x0000c40020207890 */ /* 0x000fe4000fffe0ff */
[----:B------:R-:W-:Y:S02]  /*24c0*/  UIADD3.X UR15, UPT, UPT, URZ, UR55, URZ, UP0, !UPT ;  /* 0x00000037ff0f7290 */ /* 0x000fe400087fe4ff */
[----:B------:R-:W-:-:S02]  /*24d0*/  UIADD3 UR24, UPT, UPT, UR13, 0x26400, URZ ;  /* 0x000264000d187890 */ /* 0x000fc4000fffe0ff */
        /* <DEDUP_REMOVED lines=26> */
[----:B------:R4:W-:Y:S01]  /*2680*/  UTMALDG.3D.MULTICAST.2CTA [UR32], [UR4], UR16, desc[UR46] ;  /* 0x00002e20040073b4 */ /* 0x0009e20008211810 */
[----:B------:R-:W-:Y:S01]  /*2690*/  UTMALDG.3D.2CTA [UR24], [UR14], desc[UR46] ;  /* 0x00002e180e0075b4 */ /* 0x000fe20008211000 */
[----:B------:R2:W-:Y:S01]  /*26a0*/  UTMALDG.3D.2CTA [UR8], [UR14], desc[UR46] ;  /* 0x00002e080e0075b4 */ /* 0x0005e20008211000 */
[----:B----4-:R-:W-:-:S09]  /*26b0*/  UIADD3 UR16, UPT, UPT, UR13, 0x28400, URZ ;  /* 0x000284000d107890 */ /* 0x010fd2000fffe0ff */
[----:B------:R4:W-:Y:S01]  /*26c0*/  UTMALDG.3D.2CTA [UR16], [UR14], desc[UR46] ;  /* 0x00002e100e0075b4 */ /* 0x0009e20008211000 */
[----:B--2---:R-:W-:Y:S01]  /*26d0*/  UIADD3 UR8, UPT, UPT, UR13, 0x29400, URZ ;  /* 0x000294000d087890 */ /* 0x004fe2000fffe0ff */
[----:B------:R-:W-:-:S08]  /*26e0*/  UMOV UR10, UR34 ;  /* 0x00000022000a7c82 */ /* 0x000fd00008000000 */
[----:B------:R4:W-:Y:S02]  /*26f0*/  UTMALDG.3D.2CTA [UR8], [UR14], desc[UR46] ;  /* 0x00002e080e0075b4 */ /* 0x0009e40008211000 */
[----:B----4-:R-:W-:Y:S01]  /*2700*/  NOP ;  /* 0x0000000000007918 */ /* 0x010fe20000000000 */
.L_x_41:
[----:B------:R-:W-:Y:S05]  /*2710*/  BSYNC.RECONVERGENT B0 ;  /* 0x0000000000007941 */ /* 0x000fea0003800200 */
.L_x_40:
[----:B------:R-:W-:Y:S01]  /*2720*/  UIADD3 UR21, UPT, UPT, UR21, 0x1, URZ ;  /* 0x0000000115157890 */ /* 0x000fe2000fffe0ff */
[----:B------:R-:W-:-:S03]  /*2730*/  UMOV UR6, UR23 ;  /* 0x0000001700067c82 */ /* 0x000fc60008000000 */
[----:B------:R-:W-:-:S09]  /*2740*/  UISETP.NE.AND UP0, UPT, UR21, UR29, UPT ;  /* 0x0000001d1500728c */ /* 0x000fd2000bf05270 */
[----:B------:R-:W-:Y:S05]  /*2750*/  BRA.U UP0, `(.L_x_42) ;  /* 0xfffffff900b07547 */ /* 0x000fea000b83ffff */
.L_x_34:
[C---:B------:R-:W-:Y:S01]  /*2760*/  LEA R3, R11.reuse, UR22, 0x3 ;  /* 0x000000160b037c11 */ /* 0x040fe2000f8e18ff */
[----:B------:R-:W-:Y:S01]  /*2770*/  NOP ;  /* 0x0000000000007918 */ /* 0x000fe20000000000 */
[----:B-1----:R-:W-:Y:S02]  /*2780*/  SHF.L.U32 R0, R10, 0x1f, RZ ;  /* 0x0000001f0a007819 */ /* 0x002fe400000006ff */
[----:B------:R-:W-:Y:S02]  /*2790*/  LEA R5, R11, UR22, 0x4 ;  /* 0x000000160b057c11 */ /* 0x000fe4000f8e20ff */
[----:B------:R-:W1:Y:S02]  /*27a0*/  SYNCS.PHASECHK.TRANS64.TRYWAIT P0, [R3+URZ+0x80], R0 ;  /* 0x00008000030075a7 */ /* 0x000e6400080011ff */
[----:B-1----:R-:W-:Y:S05]  /*27b0*/  @!P0 BRA `(.L_x_43) ;  /* 0x0000006000988947 */ /* 0x002fea0003800000 */
.L_x_140:
[----:B------:R-:W4:Y:S01]  /*27c0*/  LDS.128 R4, [R5+0x110] ;  /* 0x0001100005047984 */ /* 0x000f220000000c00 */
[----:B------:R-:W-:Y:S01]  /*27d0*/  UISETP.GE.AND UP0, UPT, UR39, 0x1, UPT ;  /* 0x000000012700788c */ /* 0x000fe2000bf06270 */
[----:B------:R-:W-:Y:S01]  /*27e0*/  @!PT LDS RZ, [RZ] ;  /* 0x00000000fffff984 */ /* 0x000fe20000000800 */
[----:B------:R-:W-:Y:S01]  /*27f0*/  @!PT LDS RZ, [RZ] ;  /* 0x00000000fffff984 */ /* 0x000fe20000000800 */
[----:B------:R-:W-:Y:S01]  /*2800*/  @!PT LDS RZ, [RZ] ;  /* 0x00000000fffff984 */ /* 0x000fe20000000800 */
[----:B------:R-:W-:Y:S01]  /*2810*/  @!PT LDS RZ, [RZ] ;  /* 0x00000000fffff984 */ /* 0x000fe20000000800 */
[----:B------:R1:W-:Y:S06]  /*2820*/  MEMBAR.ALL.CTA ;  /* 0x0000000000007992 */ /* 0x0003ec0000008000 */
[----:B-1----:R-:W1:Y:S01]  /*2830*/  FENCE.VIEW.ASYNC.S ;  /* 0x00000000000073c6 */ /* 0x002e620000000000 */
[----:B----4-:R-:W-:-:S13]  /*2840*/  LOP3.LUT P0, RZ, R6, 0x1, RZ, 0xc0, !PT ;  /* 0x0000000106ff7812 */ /* 0x010fda000780c0ff */
[----:B-1----:R-:W-:Y:S01]  /*2850*/  VOTEU.ANY UP1, P0 ;  /* 0x0000000000ff7886 */ /* 0x002fe20000020100 */
[----:B------:R-:W-:-:S13]  /*2860*/  PLOP3.LUT P0, PT, PT, PT, UP1, 0x80, 0x8 ;  /* 0x000000000008781c */ /* 0x000fda0003f0f018 */
[----:B------:R-:W-:Y:S02]  /*2870*/  @P0 LOP3.LUT R0, R5, 0xffff, RZ, 0xc0, !PT ;  /* 0x0000ffff05000812 */ /* 0x000fe400078ec0ff */
[----:B--2---:R-:W-:Y:S02]  /*2880*/  @P0 MOV R2, R4 ;  /* 0x0000000400020202 */ /* 0x004fe40000000f00 */
[----:B------:R-:W-:Y:S01]  /*2890*/  @P0 R2UR UR5, R0 ;  /* 0x00000000000502ca */ /* 0x000fe200000e0000 */
[----:B------:R-:W-:Y:S01]  /*28a0*/  VIADD R0, R3, 0x90 ;  /* 0x0000009003007836 */ /* 0x000fe20000000000 */
[----:B------:R-:W-:Y:S02]  /*28b0*/  @P0 SHF.R.U32.HI R4, RZ, 0x10, R5 ;  /* 0x00000010ff040819 */ /* 0x000fe40000011605 */
[----:B------:R-:W-:Y:S02]  /*28c0*/  @P0 R2UR UR6, R2 ;  /* 0x00000000020602ca */ /* 0x000fe400000e0000 */
[----:B------:R-:W-:-:S02]  /*28d0*/  PRMT R0, RZ, 0x654, R0 ;  /* 0x00000654ff007816 */ /* 0x000fc40000000000 */
[----:B------:R-:W-:Y:S02]  /*28e0*/  @P0 R2UR UR4, R4 ;  /* 0x00000000040402ca */ /* 0x000fe400000e0000 */
[----:B------:R1:W-:Y:S03]  /*28f0*/  SYNCS.ARRIVE.TRANS64.RED.A1T0 RZ, [R0+URZ], RZ ;  /* 0x000000ff00ff79a7 */ /* 0x0003e600081004ff */
[----:B------:R-:W-:-:S04]  /*2900*/  @UP1 UMOV UR45, UR5 ;  /* 0x00000005002d1c82 */ /* 0x000fc80008000000 */
[----:B------:R-:W-:-:S04]  /*2910*/  @UP1 UMOV UR53, UR6 ;  /* 0x0000000600351c82 */ /* 0x000fc80008000000 */
[----:B------:R-:W-:Y:S01]  /*2920*/  @UP1 UMOV UR60, UR4 ;  /* 0x00000004003c1c82 */ /* 0x000fe20008000000 */
[----:B------:R-:W-:Y:S05]  /*2930*/  BRA.U !UP0, `(.L_x_44) ;  /* 0x0000000108d47547 */ /* 0x000fea000b800000 */
[----:B------:R-:W2:Y:S01]  /*2940*/  LDCU.128 UR12, c[0x0][0xb10] ;  /* 0x00016200ff0c77ac */ /* 0x000ea20008000c00 */
[----:B------:R-:W4:Y:S01]  /*2950*/  LDCU UR21, c[0x0][0xb20] ;  /* 0x00016400ff1577ac */ /* 0x000f220008000800 */
[----:B------:R-:W3:Y:S01]  /*2960*/  LDCU UR20, c[0x0][0xb0c] ;  /* 0x00016180ff1477ac */ /* 0x000ee20008000800 */
[----:B------:R-:W1:Y:S01]  /*2970*/  LDCU.64 UR8, c[0x0][0xb28] ;  /* 0x00016500ff0877ac */ /* 0x000e620008000a00 */
[----:B------:R-:W-:Y:S02]  /*2980*/  UISETP.NE.AND UP3, UPT, UR39, 0x1, UPT ;  /* 0x000000012700788c */ /* 0x000fe4000bf65270 */
[----:B--2---:R-:W-:Y:S02]  /*2990*/  UIMAD.WIDE.U32 UR6, UR62, UR15, URZ ;  /* 0x0000000f3e0672a5 */ /* 0x004fe4000f8e00ff */
[----:B------:R-:W-:Y:S02]  /*29a0*/  UIMAD.WIDE.U32 UR4, UR63, UR12, URZ ;  /* 0x0000000c3f0472a5 */ /* 0x000fe4000f8e00ff */
[----:B------:R-:W-:-:S02]  /*29b0*/  UISETP.NE.AND UP0, UPT, UR14, 0x1, UPT ;  /* 0x000000010e00788c */ /* 0x000fc4000bf05270 */
[----:B------:R-:W-:Y:S01]  /*29c0*/  UIMAD.WIDE.U32 UR18, UR45, UR15, URZ ;  /* 0x0000000f2d1272a5 */ /* 0x000fe2000f8e00ff */
[----:B------:R-:W-:Y:S02]  /*29d0*/  UMOV UR6, UR7 ;  /* 0x0000000700067c82 */ /* 0x000fe40008000000 */
[----:B------:R-:W-:Y:S01]  /*29e0*/  UMOV UR4, UR5 ;  /* 0x0000000500047c82 */ /* 0x000fe20008000000 */
[----:B----4-:R-:W-:Y:S02]  /*29f0*/  USHF.R.U32.HI UR6, URZ, UR21, UR6 ;  /* 0x00000015ff067299 */ /* 0x010fe40008011606 */
[----:B---3--:R-:W-:Y:S02]  /*2a00*/  UISETP.NE.AND UP2, UPT, UR20, 0x1, UPT ;  /* 0x000000011400788c */ /* 0x008fe4000bf45270 */
[----:B------:R-:W-:Y:S02]  /*2a10*/  USHF.R.U32.HI UR4, URZ, UR13, UR4 ;  /* 0x0000000dff047299 */ /* 0x000fe40008011604 */
[----:B------:R-:W-:-:S02]  /*2a20*/  USEL UR5, UR62, UR6, !UP0 ;  /* 0x000000063e057287 */ /* 0x000fc4000c000000 */
[----:B------:R-:W-:Y:S02]  /*2a30*/  USEL UR6, UR63, UR4, !UP2 ;  /* 0x000000043f067287 */ /* 0x000fe4000d000000 */
[----:B-1----:R-:W-:Y:S01]  /*2a40*/  UIMAD.WIDE.U32 UR10, UR5, UR8, URZ ;  /* 0x00000008050a72a5 */ /* 0x002fe2000f8e00ff */
[----:B------:R-:W-:Y:S01]  /*2a50*/  UMOV UR4, UR19 ;  /* 0x0000001300047c82 */ /* 0x000fe20008000000 */
[----:B------:R-:W-:Y:S02]  /*2a60*/  UIMAD.WIDE.U32 UR16, UR53, UR12, URZ ;  /* 0x0000000c351072a5 */ /* 0x000fe4000f8e00ff */
[----:B------:R-:W-:-:S03]  /*2a70*/  UIMAD.WIDE.U32 UR18, UR6, UR8, URZ ;  /* 0x00000008061272a5 */ /* 0x000fc6000f8e00ff */
[----:B------:R-:W-:Y:S01]  /*2a80*/  UMOV UR10, UR11 ;  /* 0x0000000b000a7c82 */ /* 0x000fe20008000000 */
[----:B------:R-:W-:Y:S02]  /*2a90*/  USHF.R.U32.HI UR4, URZ, UR21, UR4 ;  /* 0x00000015ff047299 */ /* 0x000fe40008011604 */
[----:B------:R-:W-:Y:S01]  /*2aa0*/  @UP3 USHF.R.U32.HI UR5, URZ, UR9, UR10 ;  /* 0x00000009ff053299 */ /* 0x000fe2000801160a */
[----:B------:R-:W-:Y:S01]  /*2ab0*/  UMOV UR16, UR17 ;  /* 0x0000001100107c82 */ /* 0x000fe20008000000 */
[----:B------:R-:W-:Y:S01]  /*2ac0*/  UMOV UR18, UR19 ;  /* 0x0000001300127c82 */ /* 0x000fe20008000000 */
[----:B------:R-:W-:Y:S02]  /*2ad0*/  USHF.R.U32.HI UR13, URZ, UR13, UR16 ;  /* 0x0000000dff0d7299 */ /* 0x000fe40008011610 */
[----:B------:R-:W-:Y:S02]  /*2ae0*/  USEL UR4, UR45, UR4, !UP0 ;  /* 0x000000042d047287 */ /* 0x000fe4000c000000 */
[----:B------:R-:W-:-:S02]  /*2af0*/  @UP3 USHF.R.U32.HI UR6, URZ, UR9, UR18 ;  /* 0x00000009ff063299 */ /* 0x000fc40008011612 */
[----:B------:R-:W-:Y:S02]  /*2b00*/  UIMAD UR7, UR39, UR5, URZ ;  /* 0x00000005270772a4 */ /* 0x000fe4000f8e02ff */
[----:B------:R-:W-:Y:S02]  /*2b10*/  USEL UR5, UR53, UR13, !UP2 ;  /* 0x0000000d35057287 */ /* 0x000fe4000d000000 */
[----:B------:R-:W-:Y:S02]  /*2b20*/  UIMAD UR10, UR39, UR6, URZ ;  /* 0x00000006270a72a4 */ /* 0x000fe4000f8e02ff */
[----:B------:R-:W-:Y:S02]  /*2b30*/  UISETP.GE.AND UP0, UPT, UR4, UR7, UPT ;  /* 0x000000070400728c */ /* 0x000fe4000bf06270 */
[----:B------:R-:W-:Y:S02]  /*2b40*/  UIMAD.WIDE.U32 UR12, UR4, UR8, URZ ;  /* 0x00000008040c72a5 */ /* 0x000fe4000f8e00ff */
[----:B------:R-:W-:-:S02]  /*2b50*/  UISETP.GE.OR UP0, UPT, UR5, UR10, UP0 ;  /* 0x0000000a0500728c */ /* 0x000fc40008706670 */
        /* <DEDUP_REMOVED lines=19> */
.L_x_44:
[----:B------:R-:W2:Y:S02]  /*2c90*/  LDCU UR4, c[0x0][0xb30] ;  /* 0x00016600ff0477ac */ /* 0x000ea40008000800 */
[----:B--2---:R-:W-:-:S09]  /*2ca0*/  UISETP.NE.AND UP0, UPT, UR4, 0x1, UPT ;  /* 0x000000010400788c */ /* 0x004fd2000bf05270 */
[----:B------:R-:W-:Y:S05]  /*2cb0*/  BRA.U UP0, `(.L_x_45) ;  /* 0x0000000100447547 */ /* 0x000fea000b800000 */
[----:B------:R-:W2:Y:S01]  /*2cc0*/  LDCU.128 UR8, c[0x0][0xb10] ;  /* 0x00016200ff0877ac */ /* 0x000ea20008000c00 */
[----:B------:R-:W4:Y:S01]  /*2cd0*/  LDCU UR12, c[0x0][0xb0c] ;  /* 0x00016180ff0c77ac */ /* 0x000f220008000800 */
[----:B------:R-:W1:Y:S01]  /*2ce0*/  LDCU UR13, c[0x0][0xb20] ;  /* 0x00016400ff0d77ac */ /* 0x000e620008000800 */
[----:B--2---:R-:W-:Y:S02]  /*2cf0*/  UIMAD.WIDE.U32 UR6, UR53, UR8, URZ ;  /* 0x00000008350672a5 */ /* 0x004fe4000f8e00ff */
[----:B------:R-:W-:Y:S02]  /*2d00*/  UIMAD.WIDE.U32 UR4, UR45, UR11, URZ ;  /* 0x0000000b2d0472a5 */ /* 0x000fe4000f8e00ff */
[----:B----4-:R-:W-:Y:S02]  /*2d10*/  UISETP.NE.AND UP2, UPT, UR12, 0x1, UPT ;  /* 0x000000010c00788c */ /* 0x010fe4000bf45270 */
[----:B------:R-:W-:Y:S01]  /*2d20*/  UISETP.NE.AND UP0, UPT, UR10, 0x1, UPT ;  /* 0x000000010a00788c */ /* 0x000fe2000bf05270 */
[----:B------:R-:W-:-:S02]  /*2d30*/  UMOV UR6, UR7 ;  /* 0x0000000700067c82 */ /* 0x000fc40008000000 */
[----:B------:R-:W-:Y:S01]  /*2d40*/  UMOV UR4, UR5 ;  /* 0x0000000500047c82 */ /* 0x000fe20008000000 */
[----:B------:R-:W-:Y:S02]  /*2d50*/  USHF.R.U32.HI UR6, URZ, UR9, UR6 ;  /* 0x00000009ff067299 */ /* 0x000fe40008011606 */
[----:B-1----:R-:W-:Y:S02]  /*2d60*/  USHF.R.U32.HI UR4, URZ, UR13, UR4 ;  /* 0x0000000dff047299 */ /* 0x002fe40008011604 */
[----:B------:R-:W-:Y:S02]  /*2d70*/  USEL UR5, UR53, UR6, !UP2 ;  /* 0x0000000635057287 */ /* 0x000fe4000d000000 */
[----:B------:R-:W-:-:S04]  /*2d80*/  USEL UR4, UR45, UR4, !UP0 ;  /* 0x000000042d047287 */ /* 0x000fc8000c000000 */
[----:B------:R-:W-:Y:S02]  /*2d90*/  UIADD3 UR6, UPT, UPT, UR5, -UR4, URZ ;  /* 0x8000000405067290 */ /* 0x000fe4000fffe0ff */
[----:B------:R-:W-:Y:S02]  /*2da0*/  UIADD3 UR4, UPT, UPT, -UR5, UR4, URZ ;  /* 0x0000000405047290 */ /* 0x000fe4000fffe1ff */
[----:B------:R-:W-:Y:S02]  /*2db0*/  UIMAD UR45, UR6, UR10, UR45 ;  /* 0x0000000a062d72a4 */ /* 0x000fe4000f8e022d */
[----:B------:R-:W-:-:S12]  /*2dc0*/  UIMAD UR53, UR4, UR12, UR53 ;  /* 0x0000000c043572a4 */ /* 0x000fd8000f8e0235 */
.L_x_45:
[----:B------:R-:W-:Y:S01]  /*2dd0*/  VIADD R11, R11, 0x1 ;  /* 0x000000010b0b7836 */ /* 0x000fe20000000000 */
[----:B------:R-:W-:Y:S02]  /*2de0*/  R2UR UR5, R63 ;  /* 0x000000003f0572ca */ /* 0x000fe400000e0000 */
[----:B------:R-:W-:Y:S02]  /*2df0*/  R2UR UR4, R62 ;  /* 0x000000003e0472ca */ /* 0x000fe400000e0000 */
[C---:B------:R-:W-:Y:S02]  /*2e00*/  ISETP.NE.AND P0, PT, R11.reuse, 0x2, PT ;  /* 0x000000020b00780c */ /* 0x040fe40003f05270 */
[----:B------:R-:W-:Y:S02]  /*2e10*/  PLOP3.LUT P2, PT, PT, PT, PT, 0x80, 0x8 ;  /* 0x000000000008781c */ /* 0x000fe40003f4f070 */
[----:B------:R-:W-:Y:S02]  /*2e20*/  SEL R3, RZ, 0x1, P0 ;  /* 0x00000001ff037807 */ /* 0x000fe40000000000 */
[----:B------:R-:W-:-:S02]  /*2e30*/  SEL R11, R11, RZ, P0 ;  /* 0x000000ff0b0b7207 */ /* 0x000fc40000000000 */
[----:B------:R-:W-:Y:S01]  /*2e40*/  LOP3.LUT R10, R10, R3, RZ, 0x3c, !PT ;  /* 0x000000030a0a7212 */ /* 0x000fe200078e3cff */
[----:B------:R-:W-:Y:S02]  /*2e50*/  UIADD3 UR20, UPT, UPT, UR53, UR5, URZ ;  /* 0x0000000535147290 */ /* 0x000fe4000fffe0ff */
[----:B------:R-:W-:Y:S01]  /*2e60*/  UIADD3 UR21, UPT, UPT, UR45, UR4, URZ ;  /* 0x000000042d157290 */ /* 0x000fe2000fffe0ff */
[----:B------:R-:W-:Y:S11]  /*2e70*/  BRA.U UP1, `(.L_x_46) ;  /* 0xffffffe901f47547 */ /* 0x000ff6000b83ffff */
[----:B------:R-:W-:Y:S01]  /*2e80*/  UIADD3 UR22, UPT, UPT, UR22, 0x20, URZ ;  /* 0x0000002016167890 */ /* 0x000fe2000fffe0ff */
[----:B------:R-:W-:-:S03]  /*2e90*/  SHF.L.U32 R3, R12, 0x1f, RZ ;  /* 0x0000001f0c037819 */ /* 0x000fc600000006ff */
[----:B------:R-:W-:-:S09]  /*2ea0*/  ULEA UR4, UR23, UR22, 0x3 ;  /* 0x0000001617047291 */ /* 0x000fd2000f8e18ff */
[----:B------:R-:W2:Y:S02]  /*2eb0*/  SYNCS.PHASECHK.TRANS64.TRYWAIT P0, [UR4], R3 ;  /* 0x00000003ff0075a7 */ /* 0x000ea40008001104 */
[----:B--2---:R-:W-:Y:S05]  /*2ec0*/  @!P0 BRA `(.L_x_47) ;  /* 0x0000005800e88947 */ /* 0x004fea0003800000 */
.L_x_142:
[----:B------:R-:W-:-:S04]  /*2ed0*/  UIADD3 UR4, UPT, UPT, UR23, 0x1, URZ ;  /* 0x0000000117047890 */ /* 0x000fc8000fffe0ff */
[----:B------:R-:W-:-:S04]  /*2ee0*/  UISETP.NE.AND UP0, UPT, UR4, 0x4, UPT ;  /* 0x000000040400788c */ /* 0x000fc8000bf05270 */
[----:B------:R-:W-:Y:S02]  /*2ef0*/  USEL UR6, URZ, 0x1, UP0 ;  /* 0x00000001ff067887 */ /* 0x000fe40008000000 */
[----:B------:R-:W-:-:S04]  /*2f00*/  USEL UR4, UR4, URZ, UP0 ;  /* 0x000000ff04047287 */ /* 0x000fc80008000000 */
[----:B------:R-:W-:Y:S01]  /*2f10*/  ULEA UR5, UR4, UR22, 0x3 ;  /* 0x0000001604057291 */ /* 0x000fe2000f8e18ff */
[----:B------:R-:W-:-:S04]  /*2f20*/  LOP3.LUT R2, R12, UR6, RZ, 0x3c, !PT ;  /* 0x000000060c027c12 */ /* 0x000fc8000f8e3cff */
[----:B-1----:R-:W-:-:S04]  /*2f30*/  SHF.L.U32 R3, R2, 0x1f, RZ ;  /* 0x0000001f02037819 */ /* 0x002fc800000006ff */
[----:B------:R-:W1:Y:S02]  /*2f40*/  SYNCS.PHASECHK.TRANS64.TRYWAIT P0, [UR5], R3 ;  /* 0x00000003ff0075a7 */ /* 0x000e640008001105 */
[----:B-1----:R-:W-:Y:S05]  /*2f50*/  @!P0 BRA `(.L_x_48) ;  /* 0x0000005800dc8947 */ /* 0x002fea0003800000 */
.L_x_144:
        /* <DEDUP_REMOVED lines=9> */
.L_x_146:
[----:B------:R-:W-:-:S04]  /*2ff0*/  UIADD3 UR4, UPT, UPT, UR4, 0x1, URZ ;  /* 0x0000000104047890 */ /* 0x000fc8000fffe0ff */
[----:B------:R-:W-:-:S04]  /*3000*/  UISETP.NE.AND UP0, UPT, UR4, 0x4, UPT ;  /* 0x000000040400788c */ /* 0x000fc8000bf05270 */
[----:B------:R-:W-:Y:S02]  /*3010*/  USEL UR5, URZ, 0x1, UP0 ;  /* 0x00000001ff057887 */ /* 0x000fe40008000000 */
[----:B------:R-:W-:-:S04]  /*3020*/  USEL UR4, UR4, URZ, UP0 ;  /* 0x000000ff04047287 */ /* 0x000fc80008000000 */
[----:B------:R-:W-:Y:S01]  /*3030*/  ULEA UR4, UR4, UR22, 0x3 ;  /* 0x0000001604047291 */ /* 0x000fe2000f8e18ff */
[----:B-1----:R-:W-:-:S04]  /*3040*/  LOP3.LUT R3, R2, UR5, RZ, 0x3c, !PT ;  /* 0x0000000502037c12 */ /* 0x002fc8000f8e3cff */
[----:B------:R-:W-:Y:S01]  /*3050*/  SHF.L.U32 R3, R3, 0x1f, RZ ;  /* 0x0000001f03037819 */ /* 0x000fe200000006ff */
[----:B------:R-:W-:-:S07]  /*3060*/  IMAD.U32 R0, RZ, RZ, UR4 ;  /* 0x00000004ff007e24 */ /* 0x000fce000f8e00ff */
.L_x_50:
[----:B-1----:R1:W2:Y:S02]  /*3070*/  SYNCS.PHASECHK.TRANS64.TRYWAIT P0, [R0+URZ], R3 ;  /* 0x00000003000075a7 */ /* 0x0022a400080011ff */
[----:B--2---:R-:W-:Y:S05]  /*3080*/  @!P0 NANOSLEEP.SYNCS 0x989680 ;  /* 0x009896800000895d */ /* 0x004fea0003900000 */
[----:B------:R-:W2:Y:S02]  /*3090*/  @!P0 SYNCS.PHASECHK.TRANS64 P0, [R0+URZ], R3 ;  /* 0x00000003000085a7 */ /* 0x000ea400080010ff */
[----:B--2---:R-:W-:Y:S05]  /*30a0*/  @P0 EXIT ;  /* 0x000000000000094d */ /* 0x004fea0003800000 */
[----:B------:R-:W-:Y:S05]  /*30b0*/  BRA `(.L_x_50) ;  /* 0xfffffffc00ec7947 */ /* 0x000fea000383ffff */
.L_x_22:
[----:B------:R-:W-:-:S04]  /*30c0*/  UISETP.NE.AND UP0, UPT, UR61, URZ, UPT ;  /* 0x000000ff3d00728c */ /* 0x000fc8000bf05270 */
[----:B------:R-:W-:-:S09]  /*30d0*/  UISETP.NE.OR UP0, UPT, UR24, 0x1, UP0 ;  /* 0x000000011800788c */ /* 0x000fd20008705670 */
[----:B------:R-:W-:Y:S05]  /*30e0*/  BRA.U UP0, `(.L_x_51) ;  /* 0x00000005004c7547 */ /* 0x000fea000b800000 */
[----:B------:R-:W-:Y:S01]  /*30f0*/  HFMA2 R3, -RZ, RZ, 0, 0 ;  /* 0x00000000ff037431 */ /* 0x000fe200000001ff */
[----:B------:R-:W-:Y:S01]  /*3100*/  ISETP.GE.U32.AND P2, PT, R5, 0x8, PT ;  /* 0x000000080500780c */ /* 0x000fe20003f46070 */
[----:B------:R-:W-:Y:S01]  /*3110*/  IMAD.MOV.U32 R12, RZ, RZ, 0x1 ;  /* 0x00000001ff0c7424 */ /* 0x000fe200078e00ff */
[----:B------:R-:W-:Y:S01]  /*3120*/  CS2R R6, SRZ ;  /* 0x0000000000067805 */ /* 0x000fe2000001ff00 */
[----:B------:R-:W-:Y:S01]  /*3130*/  IMAD.MOV.U32 R4, RZ, RZ, RZ ;  /* 0x000000ffff047224 */ /* 0x000fe200078e00ff */
[----:B------:R-:W-:Y:S01]  /*3140*/  UMOV UR6, 0x400 ;  /* 0x0000040000067882 */ /* 0x000fe20000000000 */
[----:B------:R-:W-:Y:S01]  /*3150*/  UMOV UR5, URZ ;  /* 0x000000ff00057c82 */ /* 0x000fe20008000000 */
[----:B------:R-:W-:-:S12]  /*3160*/  ULEA UR6, UR61, UR6, 0x18 ;  /* 0x000000063d067291 */ /* 0x000fd8000f8ec0ff */
.L_x_55:
[----:B------:R-:W-:Y:S02]  /*3170*/  LEA R0, R3, UR6, 0x3 ;  /* 0x0000000603007c11 */ /* 0x000fe4000f8e18ff */
[----:B------:R-:W-:-:S03]  /*3180*/  SHF.L.U32 R9, R4, 0x1f, RZ ;  /* 0x0000001f04097819 */ /* 0x000fc600000006ff */
[----:B------:R-:W-:Y:S01]  /*3190*/  VIADD R8, R0, 0xf0 ;  /* 0x000000f000087836 */ /* 0x000fe20000000000 */
[----:B------:R-:W2:Y:S02]  /*31a0*/  SYNCS.PHASECHK.TRANS64.TRYWAIT P0, [R0+URZ+0xe0], R9 ;  /* 0x0000e009000075a7 */ /* 0x000ea400080011ff */
[----:B--2---:R-:W-:Y:S05]  /*31b0*/  @!P0 BRA `(.L_x_52) ;  /* 0x0000005800748947 */ /* 0x004fea0003800000 */
.L_x_147:
[----:B------:R-:W-:Y:S01]  /*31c0*/  ULEA UR4, UR5, UR6, 0x3 ;  /* 0x0000000605047291 */ /* 0x000fe2000f8e18ff */
[----:B------:R-:W-:Y:S01]  /*31d0*/  PRMT R8, RZ, 0x654, R8 ;  /* 0x00000654ff087816 */ /* 0x000fe20000000008 */
[----:B--2---:R-:W-:Y:S01]  /*31e0*/  @!P2 IMAD.MOV.U32 R9, RZ, RZ, 0x10 ;  /* 0x00000010ff09a424 */ /* 0x004fe200078e00ff */
[----:B------:R-:W-:Y:S01]  /*31f0*/  SHF.L.U32 R11, R12, 0x1f, RZ ;  /* 0x0000001f0c0b7819 */ /* 0x000fe200000006ff */
[----:B------:R-:W-:Y:S01]  /*3200*/  UIADD3 UR7, UPT, UPT, UR4, 0x80, URZ ;  /* 0x0000008004077890 */ /* 0x000fe2000fffe0ff */
[----:B------:R2:W-:Y:S05]  /*3210*/  SYNCS.ARRIVE.TRANS64.RED.A1T0 RZ, [R8+URZ], RZ ;  /* 0x000000ff08ff79a7 */ /* 0x0005ea00081004ff */
[----:B------:R-:W-:Y:S01]  /*3220*/  IMAD.U32 R0, RZ, RZ, UR7 ;  /* 0x00000007ff007e24 */ /* 0x000fe2000f8e00ff */
[----:B------:R-:W3:Y:S04]  /*3230*/  SYNCS.PHASECHK.TRANS64.TRYWAIT P0, [UR4+0x90], R11 ;  /* 0x0000900bff0075a7 */ /* 0x000ee80008001104 */
[----:B------:R-:W-:Y:S01]  /*3240*/  PRMT R13, R5, 0x654, R0 ;  /* 0x00000654050d7816 */ /* 0x000fe20000000000 */
[----:B--23--:R-:W-:Y:S06]  /*3250*/  @!P0 BRA `(.L_x_53) ;  /* 0x0000005800608947 */ /* 0x00cfec0003800000 */
.L_x_149:
[----:B------:R-:W-:Y:S01]  /*3260*/  ULEA UR8, UR5, UR6, 0x4 ;  /* 0x0000000605087291 */ /* 0x000fe2000f8e20ff */
[----:B------:R-:W-:Y:S01]  /*3270*/  SEL R2, R13, R2, !P2 ;  /* 0x000000020d027207 */ /* 0x000fe20005000000 */
[----:B------:R-:W-:Y:S01]  /*3280*/  UIADD3 UR9, UPT, UPT, UR4, 0x80, URZ ;  /* 0x0000008004097890 */ /* 0x000fe2000fffe0ff */
[----:B--2---:R-:W-:Y:S01]  /*3290*/  LEA R0, R7, UR6, 0x3 ;  /* 0x0000000607007c11 */ /* 0x004fe2000f8e18ff */
[----:B------:R-:W-:Y:S01]  /*32a0*/  UIADD3 UR8, UPT, UPT, UR8, 0x110, URZ ;  /* 0x0000011008087890 */ /* 0x000fe2000fffe0ff */
[----:B------:R2:W-:Y:S01]  /*32b0*/  @!P2 SYNCS.ARRIVE.TRANS64.RED RZ, [R2+URZ], R9 ;  /* 0x0000000902ffa9a7 */ /* 0x0005e200080004ff */
[----:B------:R-:W-:Y:S01]  /*32c0*/  UIADD3 UR4, UPT, UPT, UR5, 0x1, URZ ;  /* 0x0000000105047890 */ /* 0x000fe2000fffe0ff */
[----:B------:R-:W-:-:S03]  /*32d0*/  VIADD R3, R3, 0x1 ;  /* 0x0000000103037836 */ /* 0x000fc60000000000 */
[----:B------:R-:W-:Y:S02]  /*32e0*/  UISETP.NE.AND UP0, UPT, UR4, 0x2, UPT ;  /* 0x000000020400788c */ /* 0x000fe4000bf05270 */
[----:B------:R-:W-:Y:S01]  /*32f0*/  ISETP.NE.AND P0, PT, R3, 0x2, PT ;  /* 0x000000020300780c */ /* 0x000fe20003f05270 */
[----:B------:R-:W-:Y:S06]  /*3300*/  UGETNEXTWORKID.BROADCAST [UR8], [UR9] ;  /* 0x00000000080073ca */ /* 0x000fec0008000100 */
[----:B------:R-:W-:Y:S02]  /*3310*/  USEL UR7, URZ, 0x1, UP0 ;  /* 0x00000001ff077887 */ /* 0x000fe40008000000 */
[----:B------:R-:W-:-:S04]  /*3320*/  USEL UR5, UR4, URZ, UP0 ;  /* 0x000000ff04057287 */ /* 0x000fc80008000000 */
[----:B------:R-:W-:Y:S02]  /*3330*/  LOP3.LUT R12, R12, UR7, RZ, 0x3c, !PT ;  /* 0x000000070c0c7c12 */ /* 0x000fe4000f8e3cff */
[----:B--2---:R-:W-:-:S04]  /*3340*/  SHF.L.U32 R9, R6, 0x1f, RZ ;  /* 0x0000001f06097819 */ /* 0x004fc800000006ff */
[----:B------:R-:W2:Y:S02]  /*3350*/  SYNCS.PHASECHK.TRANS64.TRYWAIT P1, [R0+URZ+0x80], R9 ;  /* 0x00008009000075a7 */ /* 0x000ea400080211ff */
[----:B--2---:R-:W-:Y:S05]  /*3360*/  @!P1 BRA `(.L_x_54) ;  /* 0x0000005800349947 */ /* 0x004fea0003800000 */
.L_x_150:
[C---:B------:R-:W-:Y:S01]  /*3370*/  LEA R8, R7.reuse, UR6, 0x4 ;  /* 0x0000000607087c11 */ /* 0x040fe2000f8e20ff */
[----:B------:R-:W-:Y:S01]  /*3380*/  VIADD R7, R7, 0x1 ;  /* 0x0000000107077836 */ /* 0x000fe20000000000 */
[----:B------:R-:W-:Y:S01]  /*3390*/  SEL R3, R3, RZ, P0 ;  /* 0x000000ff03037207 */ /* 0x000fe20000000000 */
[----:B--2---:R-:W-:-:S03]  /*33a0*/  VIADD R0, R0, 0x90 ;  /* 0x0000009000007836 */ /* 0x004fc60000000000 */
[----:B------:R-:W2:Y:S01]  /*33b0*/  LDS.128 R8, [R8+0x110] ;  /* 0x0001100008087984 */ /* 0x000ea20000000c00 */
[C---:B------:R-:W-:Y:S02]  /*33c0*/  ISETP.NE.AND P1, PT, R7.reuse, 0x2, PT ;  /* 0x000000020700780c */ /* 0x040fe40003f25270 */
[----:B------:R-:W-:Y:S01]  /*33d0*/  PRMT R0, RZ, 0x654, R0 ;  /* 0x00000654ff007816 */ /* 0x000fe20000000000 */
[----:B------:R-:W-:Y:S01]  /*33e0*/  @!PT LDS RZ, [RZ] ;  /* 0x00000000fffff984 */ /* 0x000fe20000000800 */
[----:B------:R-:W-:Y:S01]  /*33f0*/  @!PT LDS RZ, [RZ] ;  /* 0x00000000fffff984 */ /* 0x000fe20000000800 */
[----:B------:R-:W-:Y:S01]  /*3400*/  @!PT LDS RZ, [RZ] ;  /* 0x00000000fffff984 */ /* 0x000fe20000000800 */
[----:B------:R-:W-:Y:S01]  /*3410*/  @!PT LDS RZ, [RZ] ;  /* 0x00000000fffff984 */ /* 0x000fe20000000800 */
[----:B------:R3:W-:Y:S06]  /*3420*/  MEMBAR.ALL.CTA ;  /* 0x0000000000007992 */ /* 0x0007ec0000008000 */
[----:B---3--:R-:W3:Y:S01]  /*3430*/  FENCE.VIEW.ASYNC.S ;  /* 0x00000000000073c6 */ /* 0x008ee20000000000 */
[----:B------:R-:W-:Y:S01]  /*3440*/  SEL R7, R7, RZ, P1 ;  /* 0x000000ff07077207 */ /* 0x000fe20000800000 */
[----:B---3--:R3:W-:Y:S01]  /*3450*/  SYNCS.ARRIVE.TRANS64.RED.A1T0 RZ, [R0+URZ], RZ ;  /* 0x000000ff00ff79a7 */ /* 0x0087e200081004ff */
[----:B--2---:R-:W-:-:S02]  /*3460*/  LOP3.LUT P3, RZ, R10, 0x1, RZ, 0xc0, !PT ;  /* 0x000000010aff7812 */ /* 0x004fc4000786c0ff */
[----:B------:R-:W-:Y:S02]  /*3470*/  SEL R9, RZ, 0x1, P0 ;  /* 0x00000001ff097807 */ /* 0x000fe40000000000 */
[----:B------:R-:W-:Y:S02]  /*3480*/  SEL R11, RZ, 0x1, P1 ;  /* 0x00000001ff0b7807 */ /* 0x000fe40000800000 */
[----:B------:R-:W-:Y:S02]  /*3490*/  LOP3.LUT R4, R4, R9, RZ, 0x3c, !PT ;  /* 0x0000000904047212 */ /* 0x000fe400078e3cff */
[----:B------:R-:W-:-:S05]  /*34a0*/  LOP3.LUT R6, R6, R11, RZ, 0x3c, !PT ;  /* 0x0000000b06067212 */ /* 0x000fca00078e3cff */
[----:B---3--:R-:W-:Y:S05]  /*34b0*/  @P3 BRA `(.L_x_55) ;  /* 0xfffffffc002c3947 */ /* 0x008fea000383ffff */
[----:B------:R-:W-:Y:S01]  /*34c0*/  ULEA UR4, UR5, UR6, 0x3 ;  /* 0x0000000605047291 */ /* 0x000fe2000f8e18ff */
[----:B------:R-:W-:-:S08]  /*34d0*/  SHF.L.U32 R3, R12, 0x1f, RZ ;  /* 0x0000001f0c037819 */ /* 0x000fd000000006ff */
[----:B------:R-:W2:Y:S02]  /*34e0*/  SYNCS.PHASECHK.TRANS64 P0, [UR4+0x90], R3 ;  /* 0x00009003ff0075a7 */ /* 0x000ea40008001004 */
[----:B--2---:R-:W-:Y:S05]  /*34f0*/  @P0 BRA `(.L_x_56) ;  /* 0x0000000000080947 */ /* 0x004fea0003800000 */
[----:B------:R-:W2:Y:S02]  /*3500*/  SYNCS.PHASECHK.TRANS64.TRYWAIT P0, [UR4+0x90], R3 ;  /* 0x00009003ff0075a7 */ /* 0x000ea40008001104 */
[----:B--2---:R-:W-:Y:S05]  /*3510*/  @!P0 BRA `(.L_x_57) ;  /* 0x0000005400dc8947 */ /* 0x004fea0003800000 */
.L_x_56:
[----:B------:R-:W-:-:S04]  /*3520*/  UIADD3 UR7, UPT, UPT, UR5, 0x1, URZ ;  /* 0x0000000105077890 */ /* 0x000fc8000fffe0ff */
[----:B------:R-:W-:-:S04]  /*3530*/  UISETP.NE.AND UP0, UPT, UR7, 0x2, UPT ;  /* 0x000000020700788c */ /* 0x000fc8000bf05270 */
[----:B------:R-:W-:Y:S02]  /*3540*/  USEL UR8, URZ, 0x1, UP0 ;  /* 0x00000001ff087887 */ /* 0x000fe40008000000 */
[----:B------:R-:W-:-:S04]  /*3550*/  USEL UR7, UR7, URZ, UP0 ;  /* 0x000000ff07077287 */ /* 0x000fc80008000000 */
[----:B------:R-:W-:Y:S01]  /*3560*/  ULEA UR7, UR7, UR6, 0x3 ;  /* 0x0000000607077291 */ /* 0x000fe2000f8e18ff */
[----:B--2---:R-:W-:-:S04]  /*3570*/  LOP3.LUT R3, R12, UR8, RZ, 0x3c, !PT ;  /* 0x000000080c037c12 */ /* 0x004fc8000f8e3cff */
[----:B------:R-:W-:-:S04]  /*3580*/  SHF.L.U32 R0, R3, 0x1f, RZ ;  /* 0x0000001f03007819 */ /* 0x000fc800000006ff */
[----:B------:R-:W2:Y:S02]  /*3590*/  SYNCS.PHASECHK.TRANS64 P0, [UR7+0x90], R0 ;  /* 0x00009000ff0075a7 */ /* 0x000ea40008001007 */
[----:B-12---:R-:W-:Y:S05]  /*35a0*/  @P0 EXIT ;  /* 0x000000000000094d */ /* 0x006fea0003800000 */
[----:B------:R-:W-:Y:S02]  /*35b0*/  SHF.L.U32 R3, R3, 0x1f, RZ ;  /* 0x0000001f03037819 */ /* 0x000fe400000006ff */
[----:B------:R-:W-:-:S07]  /*35c0*/  MOV R0, UR7 ;  /* 0x0000000700007c02 */ /* 0x000fce0008000f00 */
.L_x_58:
[----:B-1----:R1:W2:Y:S02]  /*35d0*/  SYNCS.PHASECHK.TRANS64.TRYWAIT P0, [R0+URZ+0x90], R3 ;  /* 0x00009003000075a7 */ /* 0x0022a400080011ff */
[----:B--2---:R-:W-:Y:S05]  /*35e0*/  @!P0 NANOSLEEP.SYNCS 0x989680 ;  /* 0x009896800000895d */ /* 0x004fea0003900000 */
[----:B------:R-:W2:Y:S02]  /*35f0*/  @!P0 SYNCS.PHASECHK.TRANS64 P0, [R0+URZ+0x90], R3 ;  /* 0x00009003000085a7 */ /* 0x000ea400080010ff */
[----:B--2---:R-:W-:Y:S05]  /*3600*/  @P0 EXIT ;  /* 0x000000000000094d */ /* 0x004fea0003800000 */
[----:B------:R-:W-:Y:S05]  /*3610*/  BRA `(.L_x_58) ;  /* 0xfffffffc00ec7947 */ /* 0x000fea000383ffff */
.L_x_51:
[----:B------:R-:W-:Y:S05]  /*3620*/  BRA.U UP5, `(.L_x_59) ;  /* 0x00000019054c7547 */ /* 0x000fea000b800000 */
[----:B------:R-:W-:Y:S01]  /*3630*/  UMOV UR4, 0x40 ;  /* 0x0000004000047882 */ /* 0x000fe20000000000 */
[----:B------:R-:W-:Y:S01]  /*3640*/  NOP ;  /* 0x0000000000007918 */ /* 0x000fe20000000000 */
[----:B------:R-:W-:Y:S01]  /*3650*/  ULEA UR5, UR61, UR4, 0x18 ;  /* 0x000000043d057291 */ /* 0x000fe2000f8ec0ff */
[----:B------:R-:W-:Y:S02]  /*3660*/  UMOV UR6, 0x400 ;  /* 0x0000040000067882 */ /* 0x000fe40000000000 */
[----:B------:R-:W-:-:S06]  /*3670*/  ULEA UR6, UR61, UR6, 0x18 ;  /* 0x000000063d067291 */ /* 0x000fcc000f8ec0ff */
[----:B------:R-:W2:Y:S02]  /*3680*/  LDS.U8 R5, [UR5+0x1c] ;  /* 0x00001c05ff057984 */ /* 0x000ea40008000000 */
[----:B--2---:R-:W-:-:S13]  /*3690*/  ISETP.NE.AND P0, PT, R5, RZ, PT ;  /* 0x000000ff0500720c */ /* 0x004fda0003f05270 */
[----:B------:R-:W-:Y:S05]  /*36a0*/  @P0 BRA `(.L_x_60) ;  /* 0x0000000400180947 */ /* 0x000fea0003800000 */
[----:B------:R-:W-:Y:S01]  /*36b0*/  R2UR UR4, R2 ;  /* 0x00000000020472ca */ /* 0x000fe200000e0000 */
[----:B------:R-:W-:-:S12]  /*36c0*/  UIADD3 UR7, UPT, UPT, UR5, 0x8, URZ ;  /* 0x0000000805077890 */ /* 0x000fd8000fffe0ff */
[----:B------:R-:W-:-:S09]  /*36d0*/  UISETP.NE.U32.AND UP1, UPT, UR4, 0x1, UPT ;  /* 0x000000010400788c */ /* 0x000fd2000bf25070 */
[----:B------:R-:W-:Y:S05]  /*36e0*/  BRA.U !UP1, `(.L_x_61) ;  /* 0x0000000109a47547 */ /* 0x000fea000b800000 */
[----:B------:R-:W-:Y:S01]  /*36f0*/  ELECT P0, URZ, PT ;  /* 0x0000000000ff782f */ /* 0x000fe20003800000 */
[----:B------:R-:W-:-:S12]  /*3700*/  BSSY B0, `(.L_x_61) ;  /* 0x0000027000007945 */ /* 0x000fd80003800000 */
[----:B------:R-:W-:Y:S05]  /*3710*/  @!P0 BRA `(.L_x_62) ;  /* 0x0000000000948947 */ /* 0x000fea0003800000 */
[----:B------:R-:W-:-:S05]  /*3720*/  UMOV UR4, 0x10 ;  /* 0x0000001000047882 */ /* 0x000fca0000000000 */
[----:B------:R-:W-:Y:S04]  /*3730*/  DEPBAR.LE SB2, 0x36 ;  /* 0x0000ad800000791a */ /* 0x000fe80000000000 */
[----:B------:R-:W2:Y:S02]  /*3740*/  UTCATOMSWS.2CTA.FIND_AND_SET.ALIGN UP0, UR4, UR4 ;  /* 0x00000004000475e3 */ /* 0x000ea40008200800 */
[----:B--2---:R-:W-:Y:S01]  /*3750*/  MOV R12, UR4 ;  /* 0x00000004000c7c02 */ /* 0x004fe20008000f00 */
[----:B------:R-:W-:Y:S06]  /*3760*/  BRA.U UP0, `(.L_x_63) ;  /* 0x0000000100187547 */ /* 0x000fec000b800000 */
.L_x_64:
[----:B------:R-:W-:Y:S05]  /*3770*/  NANOSLEEP 0x64 ;  /* 0x000000640000795d */ /* 0x000fea0003800000 */
[----:B------:R-:W-:-:S05]  /*3780*/  UMOV UR4, 0x10 ;  /* 0x0000001000047882 */ /* 0x000fca0000000000 */
[----:B------:R-:W-:Y:S04]  /*3790*/  DEPBAR.LE SB2, 0x36 ;  /* 0x0000ad800000791a */ /* 0x000fe80000000000 */
[----:B------:R-:W2:Y:S02]  /*37a0*/  UTCATOMSWS.2CTA.FIND_AND_SET.ALIGN UP0, UR4, UR4 ;  /* 0x00000004000475e3 */ /* 0x000ea40008200800 */
[----:B--2---:R-:W-:Y:S01]  /*37b0*/  MOV R12, UR4 ;  /* 0x00000004000c7c02 */ /* 0x004fe20008000f00 */
[----:B------:R-:W-:Y:S05]  /*37c0*/  BRA.U !UP0, `(.L_x_64) ;  /* 0xfffffffd08e87547 */ /* 0x000fea000b83ffff */
.L_x_63:
[----:B------:R-:W2:Y:S01]  /*37d0*/  LDS R8, [UR5+0x10] ;  /* 0x00001005ff087984 */ /* 0x000ea20008000800 */
[----:B------:R-:W-:Y:S01]  /*37e0*/  R2UR UR4, R0 ;  /* 0x00000000000472ca */ /* 0x000fe200000e0000 */
[----:B------:R-:W-:-:S04]  /*37f0*/  IMAD.U32 R5, RZ, RZ, UR6 ;  /* 0x00000006ff057e24 */ /* 0x000fc8000f8e00ff */
[----:B------:R-:W-:-:S08]  /*3800*/  VIADD R5, R5, 0x130 ;  /* 0x0000013005057836 */ /* 0x000fd00000000000 */
[----:B------:R-:W-:Y:S02]  /*3810*/  MOV R6, UR4 ;  /* 0x0000000400067c02 */ /* 0x000fe40008000f00 */
[----:B--2---:R-:W-:-:S04]  /*3820*/  SHF.L.U32 R8, R8, 0x1f, RZ ;  /* 0x0000001f08087819 */ /* 0x004fc800000006ff */
[----:B------:R-:W2:Y:S02]  /*3830*/  SYNCS.PHASECHK.TRANS64.TRYWAIT P0, [UR5+0x8], R8 ;  /* 0x00000808ff0075a7 */ /* 0x000ea40008001105 */
[----:B--2---:R-:W-:Y:S05]  /*3840*/  @P0 BRA `(.L_x_65) ;  /* 0x0000000000080947 */ /* 0x004fea0003800000 */
[----:B------:R-:W2:Y:S02]  /*3850*/  SYNCS.PHASECHK.TRANS64.TRYWAIT P0, [UR5+0x8], R8 ;  /* 0x00000808ff0075a7 */ /* 0x000ea40008001105 */
[----:B--2---:R-:W-:Y:S05]  /*3860*/  @!P0 BRA `(.L_x_66) ;  /* 0x0000005400208947 */ /* 0x004fea0003800000 */
.L_x_65:
[----:B------:R-:W-:Y:S01]  /*3870*/  R2UR UR4, R0 ;  /* 0x00000000000472ca */ /* 0x000fe200000e0000 */
[----:B------:R-:W-:Y:S01]  /*3880*/  IMAD.MOV.U32 R9, RZ, RZ, 0xffff ;  /* 0x0000ffffff097424 */ /* 0x000fe200078e00ff */
[----:B------:R-:W-:Y:S01]  /*3890*/  PRMT R6, R6, 0x654, R5 ;  /* 0x0000065406067816 */ /* 0x000fe20000000005 */
[----:B------:R-:W-:Y:S02]  /*38a0*/  HFMA2 R5, -RZ, RZ, 0, 5.9604644775390625e-08 ;  /* 0x00000001ff057431 */ /* 0x000fe400000001ff */
[----:B--2---:R-:W-:Y:S02]  /*38b0*/  IMAD.MOV.U32 R8, RZ, RZ, 0x4 ;  /* 0x00000004ff087424 */ /* 0x004fe400078e00ff */
[----:B------:R-:W-:Y:S01]  /*38c0*/  IMAD.SHL.U32 R11, R12, 0x20, RZ ;  /* 0x000000200c0b7824 */ /* 0x000fe200078e00ff */
[----:B------:R-:W-:-:S05]  /*38d0*/  SHF.L.U32 R10, R9, R12, RZ ;  /* 0x0000000c090a7219 */ /* 0x000fca00000006ff */
[----:B------:R-:W-:Y:S01]  /*38e0*/  UPRMT UR4, UR4, 0x654, UR7 ;  /* 0x0000065404047896 */ /* 0x000fe20008000007 */
[----:B------:R-:W-:-:S05]  /*38f0*/  SHF.L.U32 R9, R5, R12, RZ ;  /* 0x0000000c05097219 */ /* 0x000fca00000006ff */
[----:B------:R-:W-:-:S03]  /*3900*/  MOV R7, UR4 ;  /* 0x0000000400077c02 */ /* 0x000fc60008000f00 */
[----:B------:R2:W-:Y:S01]  /*3910*/  SYNCS.ARRIVE.TRANS64.RED RZ, [UR4], R8 ;  /* 0x00000008ffff79a7 */ /* 0x0005e20008000404 */
[----:B------:R2:W-:Y:S04]  /*3920*/  STS [UR6+0x130], R11 ;  /* 0x0001300bff007988 */ /* 0x0005e80008000806 */
[----:B------:R2:W-:Y:S04]  /*3930*/  STAS [R6.64], R12 ;  /* 0x0000000c06007dbd */ /* 0x0005e8000c0008ff */
[----:B------:R2:W-:Y:S04]  /*3940*/  ATOMS.OR RZ, [UR5+0x14], R10 ;  /* 0x0000140affff798c */ /* 0x0005e8000b000005 */
[----:B------:R2:W-:Y:S04]  /*3950*/  ATOMS.OR RZ, [UR5+0x18], R9 ;  /* 0x00001809ffff798c */ /* 0x0005e8000b000005 */
[----:B------:R2:W-:Y:S02]  /*3960*/  ATOMS.XOR RZ, [UR5+0x10], R5 ;  /* 0x00001005ffff798c */ /* 0x0005e4000b800005 */
.L_x_62:
[----:B-1----:R-:W-:Y:S05]  /*3970*/  BSYNC B0 ;  /* 0x0000000000007941 */ /* 0x002fea0003800000 */
.L_x_61:
[----:B------:R-:W-:Y:S05]  /*3980*/  BRA.U UP1, `(.L_x_67) ;  /* 0x0000000101707547 */ /* 0x000fea000b800000 */
[----:B------:R-:W-:-:S03]  /*3990*/  UMOV UR4, 0xffffffff ;  /* 0xffffffff00047882 */ /* 0x000fc60000000000 */
[----:B------:R-:W-:Y:S05]  /*39a0*/  BRA.DIV UR4, `(.L_x_68) ;  /* 0x0000005204e87947 */ /* 0x000fea000b800000 */
[----:B------:R-:W-:-:S13]  /*39b0*/  ELECT P0, URZ, PT ;  /* 0x0000000000ff782f */ /* 0x000fda0003800000 */
.L_x_154:
[----:B------:R-:W-:Y:S05]  /*39c0*/  @!P0 BRA `(.L_x_67) ;  /* 0x0000000000608947 */ /* 0x000fea0003800000 */
[----:B--2---:R-:W2:Y:S02]  /*39d0*/  LDS R6, [UR5+0x10] ;  /* 0x00001005ff067984 */ /* 0x004ea40008000800 */
[----:B--2---:R-:W-:-:S04]  /*39e0*/  SHF.L.U32 R6, R6, 0x1f, RZ ;  /* 0x0000001f06067819 */ /* 0x004fc800000006ff */
[----:B------:R-:W2:Y:S02]  /*39f0*/  SYNCS.PHASECHK.TRANS64.TRYWAIT P0, [UR5+0x8], R6 ;  /* 0x00000806ff0075a7 */ /* 0x000ea40008001105 */
[----:B--2---:R-:W-:Y:S05]  /*3a00*/  @P0 BRA `(.L_x_69) ;  /* 0x0000000000080947 */ /* 0x004fea0003800000 */
[----:B------:R-:W2:Y:S02]  /*3a10*/  SYNCS.PHASECHK.TRANS64.TRYWAIT P0, [UR5+0x8], R6 ;  /* 0x00000806ff0075a7 */ /* 0x000ea40008001105 */
[----:B--2---:R-:W-:Y:S05]  /*3a20*/  @!P0 BRA `(.L_x_70) ;  /* 0x0000005000ec8947 */ /* 0x004fea0003800000 */
.L_x_69:
[----:B------:R-:W3:Y:S01]  /*3a30*/  LDS R8, [UR6+0x130] ;  /* 0x00013006ff087984 */ /* 0x000ee20008000800 */
[----:B------:R-:W-:Y:S01]  /*3a40*/  R2UR UR4, R0 ;  /* 0x00000000000472ca */ /* 0x000fe200000e0000 */
[----:B--2---:R-:W-:Y:S02]  /*3a50*/  IMAD.MOV.U32 R6, RZ, RZ, 0xffff ;  /* 0x0000ffffff067424 */ /* 0x004fe400078e00ff */
[----:B------:R-:W-:-:S10]  /*3a60*/  IMAD.MOV.U32 R5, RZ, RZ, 0x1 ;  /* 0x00000001ff057424 */ /* 0x000fd400078e00ff */
[----:B------:R-:W-:Y:S01]  /*3a70*/  UPRMT UR4, UR4, 0x654, UR7 ;  /* 0x0000065404047896 */ /* 0x000fe20008000007 */
[----:B---3--:R-:W-:Y:S01]  /*3a80*/  IMAD.SHL.U32 R7, R8, 0x20, RZ ;  /* 0x0000002008077824 */ /* 0x008fe200078e00ff */
[-C--:B------:R-:W-:Y:S02]  /*3a90*/  SHF.L.U32 R6, R6, R8.reuse, RZ ;  /* 0x0000000806067219 */ /* 0x080fe400000006ff */
[----:B------:R-:W-:Y:S02]  /*3aa0*/  SHF.L.U32 R8, R5, R8, RZ ;  /* 0x0000000805087219 */ /* 0x000fe400000006ff */
[----:B------:R3:W-:Y:S04]  /*3ab0*/  STS [UR6+0x130], R7 ;  /* 0x00013007ff007988 */ /* 0x0007e80008000806 */
[----:B------:R3:W-:Y:S04]  /*3ac0*/  ATOMS.OR RZ, [UR5+0x14], R6 ;  /* 0x00001406ffff798c */ /* 0x0007e8000b000005 */
[----:B------:R3:W-:Y:S01]  /*3ad0*/  ATOMS.OR RZ, [UR5+0x18], R8 ;  /* 0x00001808ffff798c */ /* 0x0007e2000b000005 */
[----:B------:R-:W-:Y:S03]  /*3ae0*/  SYNCS.ARRIVE.TRANS64.RED.A1T0 RZ, [UR4], RZ ;  /* 0x000000ffffff79a7 */ /* 0x000fe60008100404 */
[----:B------:R3:W-:Y:S01]  /*3af0*/  ATOMS.XOR RZ, [UR5+0x10], R5 ;  /* 0x00001005ffff798c */ /* 0x0007e2000b800005 */
[----:B------:R-:W-:Y:S05]  /*3b00*/  BRA `(.L_x_67) ;  /* 0x0000000000107947 */ /* 0x000fea0003800000 */
.L_x_60:
[----:B------:R-:W-:Y:S02]  /*3b10*/  MOV R5, 0xffffffff ;  /* 0xffffffff00057802 */ /* 0x000fe40000000f00 */
[----:B------:R-:W-:-:S03]  /*3b20*/  MOV R6, 0x3b50 ;  /* 0x00003b5000067802 */ /* 0x000fc60000000f00 */
[----:B------:R2:W-:Y:S04]  /*3b30*/  STS [UR6+0x130], R5 ;  /* 0x00013005ff007988 */ /* 0x0005e80008000806 */
[----:B-12--5:R-:W-:Y:S05]  /*3b40*/  CALL.REL.NOINC `($__internal_1_$__cuda_sm10x_tcgen05_guardrail_trap_phase_invalid_during_alloc) ;  /* 0x00000058004c7944 */ /* 0x026fea0003c00000 */
.L_x_67:
[----:B------:R-:W-:Y:S05]  /*3b50*/  WARPSYNC.ALL ;  /* 0x0000000000007948 */ /* 0x000fea0003800000 */
[----:B------:R-:W4:Y:S01]  /*3b60*/  S2UR UR4, SR_CgaCtaId ;  /* 0x00000000000479c3 */ /* 0x000f220000008800 */
[----:B------:R-:W-:Y:S01]  /*3b70*/  UMOV UR62, 0x400 ;  /* 0x00000400003e7882 */ /* 0x000fe20000000000 */
[----:B------:R-:W4:Y:S01]  /*3b80*/  LDCU UR7, c[0x0][0x38c] ;  /* 0x00007180ff0777ac */ /* 0x000f220008000800 */
[----:B------:R-:W-:Y:S01]  /*3b90*/  LOP3.LUT R3, R3, 0xffff, RZ, 0xc0, !PT ;  /* 0x0000ffff03037812 */ /* 0x000fe200078ec0ff */
[----:B--2---:R-:W-:Y:S01]  /*3ba0*/  IMAD.MOV.U32 R11, RZ, RZ, 0x1 ;  /* 0x00000001ff0b7424 */ /* 0x004fe200078e00ff */
[----:B------:R-:W-:Y:S01]  /*3bb0*/  R2UR UR5, R2 ;  /* 0x00000000020572ca */ /* 0x000fe200000e0000 */
[----:B------:R-:W-:Y:S01]  /*3bc0*/  IMAD.MOV.U32 R10, RZ, RZ, RZ ;  /* 0x000000ffff0a7224 */ /* 0x000fe200078e00ff */
[----:B------:R-:W-:-:S02]  /*3bd0*/  LOP3.LUT R4, R4, 0xffff, RZ, 0xc0, !PT ;  /* 0x0000ffff04047812 */ /* 0x000fc400078ec0ff */
[----:B---3--:R-:W-:Y:S01]  /*3be0*/  CS2R R8, SRZ ;  /* 0x0000000000087805 */ /* 0x008fe2000001ff00 */
[----:B------:R-:W-:Y:S01]  /*3bf0*/  UMOV UR9, URZ ;  /* 0x000000ff00097c82 */ /* 0x000fe20008000000 */
[----:B-1----:R-:W-:Y:S01]  /*3c00*/  UMOV UR60, URZ ;  /* 0x000000ff003c7c82 */ /* 0x002fe20008000000 */
[----:B------:R-:W-:Y:S01]  /*3c10*/  R2UR UR65, R4 ;  /* 0x00000000044172ca */ /* 0x000fe200000e0000 */
[----:B------:R-:W-:Y:S01]  /*3c20*/  UMOV UR76, 0x0 ;  /* 0x00000000004c7882 */ /* 0x000fe20000000000 */
[----:B------:R-:W-:Y:S01]  /*3c30*/  UMOV UR77, 0x8100910 ;  /* 0x08100910004d7882 */ /* 0x000fe20000000000 */
[----:B------:R-:W-:Y:S01]  /*3c40*/  UMOV UR74, 0x0 ;  /* 0x00000000004a7882 */ /* 0x000fe20000000000 */
[----:B------:R-:W-:Y:S01]  /*3c50*/  UMOV UR75, 0x8100910 ;  /* 0x08100910004b7882 */ /* 0x000fe20000000000 */
[----:B------:R-:W-:Y:S01]  /*3c60*/  UMOV UR72, 0x0 ;  /* 0x0000000000487882 */ /* 0x000fe20000000000 */
[----:B------:R-:W-:Y:S01]  /*3c70*/  UMOV UR73, 0x8100910 ;  /* 0x0810091000497882 */ /* 0x000fe20000000000 */
[----:B------:R-:W-:-:S02]  /*3c80*/  UISETP.NE.AND UP3, UPT, UR5, URZ, UPT ;  /* 0x000000ff0500728c */ /* 0x000fc4000bf65270 */
[----:B----4-:R-:W-:Y:S01]  /*3c90*/  UIADD3 UR7, UPT, UPT, UR7, 0x7f, URZ ;  /* 0x0000007f07077890 */ /* 0x010fe2000fffe0ff */
[----:B------:R-:W-:Y:S01]  /*3ca0*/  UMOV UR70, 0x0 ;  /* 0x0000000000467882 */ /* 0x000fe20000000000 */
[----:B------:R-:W-:Y:S01]  /*3cb0*/  UMOV UR71, 0x8100910 ;  /* 0x0810091000477882 */ /* 0x000fe20000000000 */
[----:B------:R-:W-:Y:S01]  /*3cc0*/  ULEA UR62, UR4, UR62, 0x18 ;  /* 0x0000003e043e7291 */ /* 0x000fe2000f8ec0ff */
[----:B------:R-:W-:Y:S02]  /*3cd0*/  UMOV UR68, 0x0 ;  /* 0x0000000000447882 */ /* 0x000fe40000000000 */
[----:B------:R-:W-:Y:S01]  /*3ce0*/  UMOV UR4, URZ ;  /* 0x000000ff00047c82 */ /* 0x000fe20008000000 */
[----:B------:R-:W-:Y:S01]  /*3cf0*/  UIADD3 UR6, UPT, UPT, UR62, 0x6400, URZ ;  /* 0x000064003e067890 */ /* 0x000fe2000fffe0ff */
[----:B------:R-:W-:Y:S01]  /*3d00*/  IMAD.U32 R14, RZ, RZ, UR4 ;  /* 0x00000004ff0e7e24 */ /* 0x000fe2000f8e00ff */
[----:B------:R-:W-:Y:S02]  /*3d10*/  USHF.R.S32.HI UR4, URZ, 0x1f, UR7 ;  /* 0x0000001fff047899 */ /* 0x000fe40008011407 */
[----:B------:R-:W-:-:S02]  /*3d20*/  UIADD3 UR5, UPT, UPT, UR62, 0x26400, URZ ;  /* 0x000264003e057890 */ /* 0x000fc4000fffe0ff */
[----:B------:R-:W-:Y:S02]  /*3d30*/  ULEA.HI UR4, UR4, UR7, URZ, 0x7 ;  /* 0x0000000704047291 */ /* 0x000fe4000f8f38ff */
[----:B------:R-:W-:Y:S02]  /*3d40*/  USHF.R.U32.HI UR6, URZ, 0x4, UR6 ;  /* 0x00000004ff067899 */ /* 0x000fe40008011606 */
[----:B------:R-:W-:Y:S02]  /*3d50*/  USHF.R.S32.HI UR8, URZ, 0x7, UR4 ;  /* 0x00000007ff087899 */ /* 0x000fe40008011404 */
[----:B------:R-:W-:Y:S01]  /*3d60*/  USHF.R.U32.HI UR5, URZ, 0x4, UR5 ;  /* 0x00000004ff057899 */ /* 0x000fe20008011605 */
[----:B------:R-:W-:Y:S01]  /*3d70*/  R2UR UR4, R3 ;  /* 0x00000000030472ca */ /* 0x000fe200000e0000 */
[----:B------:R-:W-:Y:S02]  /*3d80*/  UISETP.LT.AND UP0, UPT, UR8, 0x1, UPT ;  /* 0x000000010800788c */ /* 0x000fe4000bf01270 */
[----:B------:R-:W-:Y:S01]  /*3d90*/  ULOP3.LUT UR6, UR6, 0x3fff, URZ, 0xc0, !UPT ;  /* 0x00003fff06067892 */ /* 0x000fe2000f8ec0ff */
[----:B------:R-:W-:Y:S01]  /*3da0*/  IMAD.U32 R12, RZ, RZ, UR8 ;  /* 0x00000008ff0c7e24 */ /* 0x000fe2000f8e00ff */
[----:B------:R-:W-:-:S02]  /*3db0*/  ULOP3.LUT UR67, UR5, 0x3fff, URZ, 0xc0, !UPT ;  /* 0x00003fff05437892 */ /* 0x000fc4000f8ec0ff */
[----:B------:R-:W-:Y:S02]  /*3dc0*/  ULOP3.LUT UR66, UR6, 0x10000, URZ, 0xfc, !UPT ;  /* 0x0001000006427892 */ /* 0x000fe4000f8efcff */
[----:B------:R-:W-:Y:S01]  /*3dd0*/  ULOP3.LUT UR67, UR67, 0x10000, URZ, 0xfc, !UPT ;  /* 0x0001000043437892 */ /* 0x000fe2000f8efcff */
[----:B------:R-:W-:-:S03]  /*3de0*/  UMOV UR69, 0x8100910 ;  /* 0x0810091000457882 */ /* 0x000fc60000000000 */
[----:B------:R-:W-:Y:S01]  /*3df0*/  IMAD.U32 R13, RZ, RZ, UR4 ;  /* 0x00000004ff0d7e24 */ /* 0x000fe2000f8e00ff */
[----:B------:R-:W-:Y:S01]  /*3e00*/  NOP ;  /* 0x0000000000007918 */ /* 0x000fe20000000000 */
[----:B------:R-:W-:Y:S06]  /*3e10*/  BAR.ARV 0x6, 0xa0 ;  /* 0x0182800000007b1d */ /* 0x000fec0000002000 */
[----:B------:R-:W1:Y:S02]  /*3e20*/  LDS R5, [UR62+0x130] ;  /* 0x0001303eff057984 */ /* 0x000e640008000800 */
[----:B-1----:R-:W-:-:S13]  /*3e30*/  R2UR UR4, R5 ;  /* 0x00000000050472ca */ /* 0x002fda00000e0000 */
[----:B------:R-:W-:Y:S01]  /*3e40*/  IMAD.U32 R16, RZ, RZ, UR4 ;  /* 0x00000004ff107e24 */ /* 0x000fe2000f8e00ff */
[----:B------:R-:W-:-:S06]  /*3e50*/  USEL UR4, UR8, 0x1, !UP0 ;  /* 0x0000000108047887 */ /* 0x000fcc000c000000 */
[----:B------:R-:W-:-:S07]  /*3e60*/  IMAD.U32 R15, RZ, RZ, UR4 ;  /* 0x00000004ff0f7e24 */ /* 0x000fce000f8e00ff */
.L_x_78:
[C---:B-1----:R-:W-:Y:S02]  /*3e70*/  LEA R3, R10.reuse, UR62, 0x3 ;  /* 0x0000003e0a037c11 */ /* 0x042fe4000f8e18ff */
[----:B------:R-:W-:Y:S02]  /*3e80*/  SHF.L.U32 R4, R9, 0x1f, RZ ;  /* 0x0000001f09047819 */ /* 0x000fe400000006ff */
[----:B------:R-:W-:Y:S02]  /*3e90*/  LEA R5, R10, UR62, 0x4 ;  /* 0x0000003e0a057c11 */ /* 0x000fe4000f8e20ff */
[----:B------:R-:W1:Y:S02]  /*3ea0*/  SYNCS.PHASECHK.TRANS64.TRYWAIT P0, [R3+URZ+0x80], R4 ;  /* 0x00008004030075a7 */ /* 0x000e6400080011ff */
[----:B-1----:R-:W-:Y:S05]  /*3eb0*/  @!P0 BRA `(.L_x_71) ;  /* 0x0000004c00e08947 */ /* 0x002fea0003800000 */
.L_x_155:
[----:B-1----:R-:W1:Y:S01]  /*3ec0*/  LDS.128 R4, [R5+0x110] ;  /* 0x0001100005047984 */ /* 0x002e620000000c00 */
[----:B------:R-:W-:Y:S02]  /*3ed0*/  VIADD R3, R3, 0x90 ;  /* 0x0000009003037836 */ /* 0x000fe40000000000 */
[----:B------:R-:W-:Y:S01]  /*3ee0*/  VIADD R10, R10, 0x1 ;  /* 0x000000010a0a7836 */ /* 0x000fe20000000000 */
[----:B------:R-:W-:Y:S01]  /*3ef0*/  @!PT LDS RZ, [RZ] ;  /* 0x00000000fffff984 */ /* 0x000fe20000000800 */
[----:B------:R-:W-:Y:S01]  /*3f00*/  @!PT LDS RZ, [RZ] ;  /* 0x00000000fffff984 */ /* 0x000fe20000000800 */
[----:B------:R-:W-:Y:S01]  /*3f10*/  @!PT LDS RZ, [RZ] ;  /* 0x00000000fffff984 */ /* 0x000fe20000000800 */
[----:B------:R-:W-:Y:S01]  /*3f20*/  @!PT LDS RZ, [RZ] ;  /* 0x00000000fffff984 */ /* 0x000fe20000000800 */
[----:B------:R2:W-:Y:S06]  /*3f30*/  MEMBAR.ALL.CTA ;  /* 0x0000000000007992 */ /* 0x0005ec0000008000 */
[----:B--2---:R-:W2:Y:S01]  /*3f40*/  FENCE.VIEW.ASYNC.S ;  /* 0x00000000000073c6 */ /* 0x004ea20000000000 */
[----:B------:R-:W-:-:S04]  /*3f50*/  PRMT R3, RZ, 0x654, R3 ;  /* 0x00000654ff037816 */ /* 0x000fc80000000003 */
[----:B--2---:R2:W-:Y:S01]  /*3f60*/  SYNCS.ARRIVE.TRANS64.RED.A1T0 RZ, [R3+URZ], RZ ;  /* 0x000000ff03ff79a7 */ /* 0x0045e200081004ff */
[----:B-1----:R-:W-:Y:S01]  /*3f70*/  LOP3.LUT P1, RZ, R6, 0x1, RZ, 0xc0, !PT ;  /* 0x0000000106ff7812 */ /* 0x002fe2000782c0ff */
[----:B--2---:R-:W-:-:S12]  /*3f80*/  BRA.U UP3, `(.L_x_72) ;  /* 0x00000009032c7547 */ /* 0x004fd8000b800000 */
[----:B------:R-:W1:Y:S01]  /*3f90*/  LDCU UR4, c[0x0][0x38c] ;  /* 0x00007180ff0477ac */ /* 0x000e620008000800 */
[----:B------:R-:W-:Y:S02]  /*3fa0*/  R2UR UR5, R14 ;  /* 0x000000000e0572ca */ /* 0x000fe400000e0000 */
[----:B------:R-:W-:Y:S02]  /*3fb0*/  PLOP3.LUT P2, PT, PT, PT, PT, 0x80, 0x8 ;  /* 0x000000000008781c */ /* 0x000fe40003f4f070 */
[----:B------:R-:W-:Y:S02]  /*3fc0*/  SHF.L.U32 R6, R11, 0x1f, RZ ;  /* 0x0000001f0b067819 */ /* 0x000fe400000006ff */
[----:B------:R-:W-:-:S07]  /*3fd0*/  R2UR UR6, R16 ;  /* 0x00000000100672ca */ /* 0x000fce00000e0000 */
[----:B------:R-:W-:Y:S02]  /*3fe0*/  ULEA UR7, UR5, UR62, 0x3 ;  /* 0x0000003e05077291 */ /* 0x000fe4000f8e18ff */
[----:B-1----:R-:W-:-:S04]  /*3ff0*/  UISETP.GE.AND UP0, UPT, UR4, 0x1, UPT ;  /* 0x000000010400788c */ /* 0x002fc8000bf06270 */
[----:B------:R-:W-:Y:S01]  /*4000*/  IMAD.U32 R4, RZ, RZ, UR7 ;  /* 0x00000007ff047e24 */ /* 0x000fe2000f8e00ff */
[----:B------:R-:W-:Y:S01]  /*4010*/  ULEA UR8, UR5, UR6, 0x5 ;  /* 0x0000000605087291 */ /* 0x000fe2000f8e28ff */
[----:B------:R-:W-:-:S05]  /*4020*/  PLOP3.LUT P0, PT, PT, PT, UP0, 0x80, 0x8 ;  /* 0x000000000008781c */ /* 0x000fca0003f0f008 */
[----:B------:R-:W-:-:S08]  /*4030*/  @UP0 ULEA UR4, UR9, UR62, 0x3 ;  /* 0x0000003e09040291 */ /* 0x000fd0000f8e18ff */
[----:B------:R-:W-:-:S04]  /*4040*/  @P0 SHF.L.U32 R3, R8, 0x1f, RZ ;  /* 0x0000001f08030819 */ /* 0x000fc800000006ff */
[----:B------:R1:W2:Y:S01]  /*4050*/  @P0 SYNCS.PHASECHK.TRANS64.TRYWAIT P2, [UR4], R3 ;  /* 0x00000003ff0005a7 */ /* 0x0002a20008041104 */
[----:B------:R-:W3:Y:S02]  /*4060*/  SYNCS.PHASECHK.TRANS64.TRYWAIT P0, [UR7+0xc0], R6 ;  /* 0x0000c006ff0075a7 */ /* 0x000ee40008001107 */
[----:B-123--:R-:W-:Y:S05]  /*4070*/  @!P0 BRA `(.L_x_73) ;  /* 0x0000004c00848947 */ /* 0x00efea0003800000 */
.L_x_157:
[----:B------:R-:W-:Y:S01]  /*4080*/  UMOV UR64, UR60 ;  /* 0x0000003c00407c82 */ /* 0x000fe20008000000 */
[----:B------:R-:W-:Y:S05]  /*4090*/  BRA.U !UP0, `(.L_x_74) ;  /* 0x0000000508d07547 */ /* 0x000fea000b800000 */
[----:B------:R-:W-:Y:S01]  /*40a0*/  R2UR UR4, R15 ;  /* 0x000000000f0472ca */ /* 0x000fe200000e0000 */
[----:B------:R-:W-:Y:S01]  /*40b0*/  UPLOP3.LUT UP2, UPT, UPT, UPT, UPT, 0x40, 0x4 ;  /* 0x000000000004789c */ /* 0x000fe20003f4e870 */
[----:B------:R-:W-:Y:S01]  /*40c0*/  R2UR UR61, R12 ;  /* 0x000000000c3d72ca */ /* 0x000fe200000e0000 */
[----:B------:R-:W-:-:S10]  /*40d0*/  UMOV UR7, UR9 ;  /* 0x0000000900077c82 */ /* 0x000fd40008000000 */
[----:B------:R-:W-:-:S12]  /*40e0*/  UIADD3 UR64, UPT, UPT, UR4, UR60, URZ ;  /* 0x0000003c04407290 */ /* 0x000fd8000fffe0ff */
.L_x_77:
[----:B--2---:R-:W-:Y:S01]  /*40f0*/  ULEA UR5, UR7, UR62, 0x3 ;  /* 0x0000003e07057291 */ /* 0x004fe2000f8e18ff */
[----:B------:R-:W-:Y:S11]  /*4100*/  @P2 BRA `(.L_x_75) ;  /* 0x00000000000c2947 */ /* 0x000ff60003800000 */
[----:B-1----:R-:W-:Y:S04]  /*4110*/  SHF.L.U32 R6, R8, 0x1f, RZ ;  /* 0x0000001f08067819 */ /* 0x002fe800000006ff */
[----:B------:R-:W1:Y:S02]  /*4120*/  SYNCS.PHASECHK.TRANS64.TRYWAIT P0, [UR5], R6 ;  /* 0x00000006ff0075a7 */ /* 0x000e640008001105 */
[----:B-1----:R-:W-:Y:S05]  /*4130*/  @!P0 BRA `(.L_x_76) ;  /* 0x0000004c00708947 */ /* 0x002fea0003800000 */
.L_x_75:
[----:B------:R-:W-:Y:S01]  /*4140*/  UISETP.NE.AND UP0, UPT, UR61, 0x1, UPT ;  /* 0x000000013d00788c */ /* 0x000fe2000bf05270 */
[----:B------:R-:W-:Y:S01]  /*4150*/  PLOP3.LUT P2, PT, PT, PT, PT, 0x80, 0x8 ;  /* 0x000000000008781c */ /* 0x000fe20003f4f070 */
[----:B------:R-:W-:Y:S01]  /*4160*/  UIADD3 UR9, UPT, UPT, UR7, 0x1, URZ ;  /* 0x0000000107097890 */ /* 0x000fe2000fffe0ff */
[----:B-1----:R-:W-:Y:S01]  /*4170*/  MOV.SPILL R6, UR65 ;  /* 0x0000004100067c02 */ /* 0x002fe20009000f00 */
[----:B------:R-:W-:Y:S01]  /*4180*/  UIADD3 UR63, UPT, UPT, UR5, 0x20, URZ ;  /* 0x00000020053f7890 */ /* 0x000fe2000fffe0ff */
[----:B------:R-:W-:Y:S01]  /*4190*/  MOV.SPILL R5, UR64 ;  /* 0x0000004000057c02 */ /* 0x000fe20009000f00 */
[----:B------:R-:W-:Y:S01]  /*41a0*/  UISETP.NE.AND UP1, UPT, UR9, 0x4, UPT ;  /* 0x000000040900788c */ /* 0x000fe2000bf25270 */
[----:B------:R-:W-:Y:S01]  /*41b0*/  PLOP3.LUT P0, PT, PT, PT, UP0, 0x80, 0x8 ;  /* 0x000000000008781c */ /* 0x000fe20003f0f008 */
[----:B------:R-:W-:Y:S02]  /*41c0*/  ULEA UR6, UR7, UR67, 0xa ;  /* 0x0000004307067291 */ /* 0x000fe4000f8e50ff */
[----:B------:R-:W-:Y:S02]  /*41d0*/  USEL UR5, URZ, 0x1, UP1 ;  /* 0x00000001ff057887 */ /* 0x000fe40008800000 */
[----:B------:R-:W-:Y:S02]  /*41e0*/  USEL UR9, UR9, URZ, UP1 ;  /* 0x000000ff09097287 */ /* 0x000fe40008800000 */
[----:B------:R-:W-:Y:S02]  /*41f0*/  ULEA UR4, UR7, UR66, 0xb ;  /* 0x0000004207047291 */ /* 0x000fe4000f8e58ff */
[----:B------:R-:W-:Y:S01]  /*4200*/  @UP0 ULEA UR7, UR9, UR62, 0x3 ;  /* 0x0000003e09070291 */ /* 0x000fe2000f8e18ff */
[----:B------:R-:W-:Y:S01]  /*4210*/  LOP3.LUT R8, R8, UR5, RZ, 0x3c, !PT ;  /* 0x0000000508087c12 */ /* 0x000fe2000f8e3cff */
[----:B------:R-:W-:Y:S02]  /*4220*/  UIADD3 UR20, UPT, UPT, UR6, 0x2, URZ ;  /* 0x0000000206147890 */ /* 0x000fe4000fffe0ff */
[----:B------:R-:W-:Y:S01]  /*4230*/  UIADD3 UR18, UPT, UPT, UR4, 0x2, URZ ;  /* 0x0000000204127890 */ /* 0x000fe2000fffe0ff */
[----:B------:R-:W-:Y:S01]  /*4240*/  @P0 SHF.L.U32 R3, R8, 0x1f, RZ ;  /* 0x0000001f08030819 */ /* 0x000fe200000006ff */
[----:B------:R-:W-:Y:S02]  /*4250*/  UIADD3 UR16, UPT, UPT, UR6, 0x4, URZ ;  /* 0x0000000406107890 */ /* 0x000fe4000fffe0ff */
[----:B------:R-:W-:Y:S01]  /*4260*/  UIADD3 UR10, UPT, UPT, UR4, 0x4, URZ ;  /* 0x00000004040a7890 */ /* 0x000fe2000fffe0ff */
[----:B------:R2:W3:Y:S01]  /*4270*/  @P0 SYNCS.PHASECHK.TRANS64.TRYWAIT P2, [UR7], R3 ;  /* 0x00000003ff0005a7 */ /* 0x0004e20008041107 */
[----:B------:R-:W-:Y:S02]  /*4280*/  UIADD3 UR14, UPT, UPT, UR6, 0x6, URZ ;  /* 0x00000006060e7890 */ /* 0x000fe4000fffe0ff */
        /* <DEDUP_REMOVED lines=21> */
[----:B------:R-:W-:Y:S01]  /*43e0*/  UIADD3 UR61, UPT, UPT, UR61, -0x1, URZ ;  /* 0xffffffff3d3d7890 */ /* 0x000fe2000fffe0ff */
[----:B------:R-:W-:Y:S01]  /*43f0*/  UMOV UR7, 0x40004040 ;  /* 0x4000404000077882 */ /* 0x000fe20000000000 */
[----:B------:R-:W-:Y:S01]  /*4400*/  UMOV UR64, 0x0 ;  /* 0x0000000000407882 */ /* 0x000fe20000000000 */
[----:B------:R-:W-:Y:S01]  /*4410*/  UMOV UR65, 0x8100910 ;  /* 0x0810091000417882 */ /* 0x000fe20000000000 */
[----:B------:R-:W-:Y:S01]  /*4420*/  UMOV UR5, 0x40004040 ;  /* 0x4000404000057882 */ /* 0x000fe20000000000 */
[----:B------:R-:W-:Y:S01]  /*4430*/  UMOV UR21, 0x40004040 ;  /* 0x4000404000157882 */ /* 0x000fe20000000000 */
[----:B------:R1:W-:Y:S01]  /*4440*/  UTCHMMA.2CTA gdesc[UR4], gdesc[UR6], tmem[UR8], tmem[UR64], idesc[UR65], UP2 ;  /* 0x00ff4006040075ea */ /* 0x0003e20009200008 */
[----:B------:R-:W-:Y:S01]  /*4450*/  UPLOP3.LUT UP2, UPT, UPT, UPT, UPT, 0x80, 0x8 ;  /* 0x000000000008789c */ /* 0x000fe20003f4f070 */
[----:B------:R-:W-:Y:S01]  /*4460*/  UMOV UR19, 0x40004040 ;  /* 0x4000404000137882 */ /* 0x000fe20000000000 */
[----:B------:R-:W-:Y:S01]  /*4470*/  UMOV UR17, 0x40004040 ;  /* 0x4000404000117882 */ /* 0x000fe20000000000 */
[----:B------:R4:W-:Y:S01]  /*4480*/  UTCHMMA.2CTA gdesc[UR18], gdesc[UR20], tmem[UR8], tmem[UR64], idesc[UR65], UPT ;  /* 0x00ff4014120075ea */ /* 0x0009e2000ba00008 */
        /* <DEDUP_REMOVED lines=19> */
[----:B-1----:R-:W-:Y:S01]  /*45c0*/  UMOV UR7, 0x8100910 ;  /* 0x0810091000077882 */ /* 0x002fe20000000000 */
[----:B------:R-:W-:Y:S01]  /*45d0*/  UMOV UR35, 0x40004040 ;  /* 0x4000404000237882 */ /* 0x000fe20000000000 */
[----:B------:R-:W-:Y:S01]  /*45e0*/  UMOV UR33, 0x40004040 ;  /* 0x4000404000217882 */ /* 0x000fe20000000000 */
[----:B------:R-:W-:Y:S01]  /*45f0*/  UMOV UR27, 0x40004040 ;  /* 0x40004040001b7882 */ /* 0x000fe20000000000 */
[----:B------:R-:W-:Y:S01]  /*4600*/  UMOV UR25, 0x40004040 ;  /* 0x4000404000197882 */ /* 0x000fe20000000000 */
[----:B----4-:R-:W-:Y:S02]  /*4610*/  UIADD3 UR20, UPT, UPT, UR4, 0x602, URZ ;  /* 0x0000060204147890 */ /* 0x010fe4000fffe0ff */
[----:B------:R-:W-:Y:S02]  /*4620*/  UIADD3 UR18, UPT, UPT, UR6, 0x304, URZ ;  /* 0x0000030406127890 */ /* 0x000fe4000fffe0ff */
[----:B--2---:R-:W-:Y:S02]  /*4630*/  UIADD3 UR16, UPT, UPT, UR4, 0x604, URZ ;  /* 0x0000060404107890 */ /* 0x004fe4000fffe0ff */
[----:B------:R-:W-:Y:S01]  /*4640*/  UIADD3 UR10, UPT, UPT, UR6, 0x306, URZ ;  /* 0x00000306060a7890 */ /* 0x000fe2000fffe0ff */
[----:B------:R-:W-:Y:S01]  /*4650*/  R2UR.FILL UR65, R6 ;  /* 0x00000000064172ca */ /* 0x000fe200004e0000 */
[----:B------:R-:W-:Y:S01]  /*4660*/  UMOV UR14, 0x0 ;  /* 0x00000000000e7882 */ /* 0x000fe20000000000 */
[----:B------:R-:W-:Y:S01]  /*4670*/  UMOV UR15, 0x8100910 ;  /* 0x08100910000f7882 */ /* 0x000fe20000000000 */
[----:B------:R-:W-:Y:S01]  /*4680*/  UMOV UR12, 0x0 ;  /* 0x00000000000c7882 */ /* 0x000fe20000000000 */
[----:B------:R-:W-:Y:S01]  /*4690*/  UTCHMMA.2CTA gdesc[UR28], gdesc[UR30], tmem[UR8], tmem[UR14], idesc[UR15], UPT ;  /* 0x00ff0e1e1c0075ea */ /* 0x000fe2000ba00008 */
[----:B------:R-:W-:Y:S01]  /*46a0*/  UTCHMMA.2CTA gdesc[UR56], gdesc[UR58], tmem[UR8], tmem[UR14], idesc[UR15], UPT ;  /* 0x00ff0e3a380075ea */ /* 0x000fe2000ba00008 */
[----:B------:R-:W-:Y:S01]  /*46b0*/  UMOV UR13, 0x8100910 ;  /* 0x08100910000d7882 */ /* 0x000fe20000000000 */
[----:B------:R-:W-:Y:S01]  /*46c0*/  UTCHMMA.2CTA gdesc[UR52], gdesc[UR54], tmem[UR8], tmem[UR14], idesc[UR15], UPT ;  /* 0x00ff0e36340075ea */ /* 0x000fe2000ba00008 */
[----:B------:R-:W-:Y:S01]  /*46d0*/  UIADD3 UR4, UPT, UPT, UR4, 0x606, URZ ;  /* 0x0000060604047890 */ /* 0x000fe2000fffe0ff */
[----:B------:R-:W-:Y:S01]  /*46e0*/  UTCHMMA.2CTA gdesc[UR48], gdesc[UR50], tmem[UR8], tmem[UR12], idesc[UR13], UPT ;  /* 0x00ff0c32300075ea */ /* 0x000fe2000ba00008 */
[----:B------:R-:W-:Y:S01]  /*46f0*/  UTCHMMA.2CTA gdesc[UR44], gdesc[UR46], tmem[UR8], tmem[UR12], idesc[UR13], UPT ;  /* 0x00ff0c2e2c0075ea */ /* 0x000fe2000ba00008 */
[----:B------:R-:W-:Y:S01]  /*4700*/  UMOV UR6, 0x0 ;  /* 0x0000000000067882 */ /* 0x000fe20000000000 */
[----:B------:R-:W-:Y:S01]  /*4710*/  UTCHMMA.2CTA gdesc[UR40], gdesc[UR42], tmem[UR8], tmem[UR12], idesc[UR13], UPT ;  /* 0x00ff0c2a280075ea */ /* 0x000fe2000ba00008 */
[----:B------:R1:W-:Y:S01]  /*4720*/  UTCHMMA.2CTA gdesc[UR36], gdesc[UR38], tmem[UR8], tmem[UR6], idesc[UR7], UPT ;  /* 0x00ff0626240075ea */ /* 0x0003e2000ba00008 */
[----:B------:R2:W-:Y:S01]  /*4730*/  UTCHMMA.2CTA gdesc[UR32], gdesc[UR34], tmem[UR8], tmem[UR76], idesc[UR77], UPT ;  /* 0x00ff4c22200075ea */ /* 0x0005e2000ba00008 */
[----:B------:R-:W-:Y:S01]  /*4740*/  UMOV UR23, 0x40004040 ;  /* 0x4000404000177882 */ /* 0x000fe20000000000 */
[----:B------:R2:W-:Y:S01]  /*4750*/  UTCHMMA.2CTA gdesc[UR24], gdesc[UR26], tmem[UR8], tmem[UR74], idesc[UR75], UPT ;  /* 0x00ff4a1a180075ea */ /* 0x0005e2000ba00008 */
[----:B------:R-:W-:Y:S01]  /*4760*/  R2UR.FILL UR64, R5 ;  /* 0x00000000054072ca */ /* 0x000fe200004e0000 */
[----:B------:R2:W-:Y:S01]  /*4770*/  UTCHMMA.2CTA gdesc[UR20], gdesc[UR22], tmem[UR8], tmem[UR72], idesc[UR73], UPT ;  /* 0x00ff4816140075ea */ /* 0x0005e2000ba00008 */
[----:B------:R2:W-:Y:S01]  /*4780*/  UTCHMMA.2CTA gdesc[UR16], gdesc[UR18], tmem[UR8], tmem[UR70], idesc[UR71], UPT ;  /* 0x00ff4612100075ea */ /* 0x0005e2000ba00008 */
[----:B------:R2:W-:Y:S01]  /*4790*/  UTCHMMA.2CTA gdesc[UR4], gdesc[UR10], tmem[UR8], tmem[UR68], idesc[UR69], UPT ;  /* 0x00ff440a040075ea */ /* 0x0005e2000ba00008 */
[----:B------:R2:W-:Y:S09]  /*47a0*/  UTCBAR.2CTA.MULTICAST [UR63], URZ, UR65 ;  /* 0x000000ff3f0073e9 */ /* 0x0005f20008200841 */
[----:B------:R-:W-:Y:S01]  /*47b0*/  UISETP.NE.AND UP0, UPT, UR60, UR64, UPT ;  /* 0x000000403c00728c */ /* 0x000fe2000bf05270 */
[----:B-1----:R-:W-:Y:S08]  /*47c0*/  UMOV UR7, UR9 ;  /* 0x0000000900077c82 */ /* 0x002ff00008000000 */
[----:B---3--:R-:W-:Y:S05]  /*47d0*/  BRA.U UP0, `(.L_x_77) ;  /* 0xfffffff900447547 */ /* 0x008fea000b83ffff */
.L_x_74:
[----:B--2---:R-:W-:Y:S01]  /*47e0*/  R2UR UR4, R4 ;  /* 0x00000000040472ca */ /* 0x004fe200000e0000 */
[----:B------:R-:W-:Y:S01]  /*47f0*/  UMOV UR60, UR64 ;  /* 0x00000040003c7c82 */ /* 0x000fe20008000000 */
[----:B------:R-:W-:-:S11]  /*4800*/  R2UR UR5, R13 ;  /* 0x000000000d0572ca */ /* 0x000fd600000e0000 */
[----:B------:R-:W-:-:S09]  /*4810*/  UIADD3 UR4, UPT, UPT, UR4, 0xa0, URZ ;  /* 0x000000a004047890 */ /* 0x000fd2000fffe0ff */
[----:B------:R2:W-:Y:S01]  /*4820*/  UTCBAR.2CTA.MULTICAST [UR4], URZ, UR5 ;  /* 0x000000ff040073e9 */ /* 0x0005e20008200805 */
[----:B------:R-:W-:Y:S02]  /*4830*/  NOP ;  /* 0x0000000000007918 */ /* 0x000fe40000000000 */
.L_x_72:
[----:B--2---:R-:W-:Y:S02]  /*4840*/  R2UR UR4, R14 ;  /* 0x000000000e0472ca */ /* 0x004fe400000e0000 */
[----:B------:R-:W-:-:S04]  /*4850*/  ISETP.NE.AND P0, PT, R10, 0x2, PT ;  /* 0x000000020a00780c */ /* 0x000fc80003f05270 */
[----:B------:R-:W-:Y:S02]  /*4860*/  SEL R4, RZ, 0x1, P0 ;  /* 0x00000001ff047807 */ /* 0x000fe40000000000 */
[----:B------:R-:W-:Y:S02]  /*4870*/  SEL R10, R10, RZ, P0 ;  /* 0x000000ff0a0a7207 */ /* 0x000fe40000000000 */
[----:B------:R-:W-:-:S03]  /*4880*/  LOP3.LUT R9, R9, R4, RZ, 0x3c, !PT ;  /* 0x0000000409097212 */ /* 0x000fc600078e3cff */
[----:B------:R-:W-:-:S04]  /*4890*/  UIADD3 UR4, UPT, UPT, UR4, 0x1, URZ ;  /* 0x0000000104047890 */ /* 0x000fc8000fffe0ff */
[----:B------:R-:W-:-:S04]  /*48a0*/  UISETP.NE.AND UP0, UPT, UR4, 0x4, UPT ;  /* 0x000000040400788c */ /* 0x000fc8000bf05270 */
[----:B------:R-:W-:Y:S02]  /*48b0*/  USEL UR5, URZ, 0x1, UP0 ;  /* 0x00000001ff057887 */ /* 0x000fe40008000000 */
[----:B------:R-:W-:-:S04]  /*48c0*/  USEL UR4, UR4, URZ, UP0 ;  /* 0x000000ff04047287 */ /* 0x000fc80008000000 */
[----:B------:R-:W-:Y:S02]  /*48d0*/  LOP3.LUT R11, R11, UR5, RZ, 0x3c, !PT ;  /* 0x000000050b0b7c12 */ /* 0x000fe4000f8e3cff */
[----:B------:R-:W-:Y:S01]  /*48e0*/  IMAD.U32 R14, RZ, RZ, UR4 ;  /* 0x00000004ff0e7e24 */ /* 0x000fe2000f8e00ff */
[----:B------:R-:W-:Y:S06]  /*48f0*/  @P1 BRA `(.L_x_78) ;  /* 0xfffffff4005c1947 */ /* 0x000fec000383ffff */
[----:B------:R-:W2:Y:S01]  /*4900*/  S2UR UR8, SR_CgaCtaId ;  /* 0x00000000000879c3 */ /* 0x000ea20000008800 */
[----:B------:R-:W-:Y:S02]  /*4910*/  ELECT P0, URZ, PT ;  /* 0x0000000000ff782f */ /* 0x000fe40003800000 */
[----:B------:R-:W-:Y:S01]  /*4920*/  R2UR UR5, R2 ;  /* 0x00000000020572ca */ /* 0x000fe200000e0000 */
[----:B------:R-:W-:Y:S01]  /*4930*/  UMOV UR4, 0x40 ;  /* 0x0000004000047882 */ /* 0x000fe20000000000 */
[----:B------:R-:W-:-:S03]  /*4940*/  IMAD.MOV.U32 R2, RZ, RZ, 0x1 ;  /* 0x00000001ff027424 */ /* 0x000fc600078e00ff */
[----:B------:R-:W-:Y:S08]  /*4950*/  UVIRTCOUNT.DEALLOC.SMPOOL 0x80 ;  /* 0x000000800000784c */ /* 0x000ff00000000000 */
[----:B------:R-:W-:Y:S02]  /*4960*/  UISETP.NE.AND UP1, UPT, UR5, URZ, UPT ;  /* 0x000000ff0500728c */ /* 0x000fe4000bf25270 */
[----:B--2---:R-:W-:-:S09]  /*4970*/  ULEA UR8, UR8, UR4, 0x18 ;  /* 0x0000000408087291 */ /* 0x004fd2000f8ec0ff */
[----:B------:R2:W-:Y:S01]  /*4980*/  @P0 STS.U8 [UR8+0x1c], R2 ;  /* 0x00001c02ff000988 */ /* 0x0005e20008000008 */
[----:B------:R-:W-:Y:S05]  /*4990*/  BRA.U UP1, `(.L_x_79) ;  /* 0x0000000101a87547 */ /* 0x000fea000b800000 */
[----:B------:R-:W-:Y:S01]  /*49a0*/  R2UR UR4, R14 ;  /* 0x000000000e0472ca */ /* 0x000fe200000e0000 */
[----:B------:R-:W-:Y:S01]  /*49b0*/  UIADD3 UR7, UPT, UPT, UR62, 0xc0, URZ ;  /* 0x000000c03e077890 */ /* 0x000fe2000fffe0ff */
[----:B-1----:R-:W-:-:S11]  /*49c0*/  SHF.L.U32 R3, R11, 0x1f, RZ ;  /* 0x0000001f0b037819 */ /* 0x002fd600000006ff */
[----:B------:R-:W-:-:S09]  /*49d0*/  ULEA UR4, UR4, UR7, 0x3 ;  /* 0x0000000704047291 */ /* 0x000fd2000f8e18ff */
[----:B------:R-:W1:Y:S02]  /*49e0*/  SYNCS.PHASECHK.TRANS64.TRYWAIT P0, [UR4], R3 ;  /* 0x00000003ff0075a7 */ /* 0x000e640008001104 */
[----:B-1----:R-:W-:Y:S05]  /*49f0*/  @!P0 BRA `(.L_x_80) ;  /* 0x0000004400588947 */ /* 0x002fea0003800000 */
.L_x_160:
[----:B------:R-:W-:-:S13]  /*4a00*/  R2UR UR4, R14 ;  /* 0x000000000e0472ca */ /* 0x000fda00000e0000 */
[----:B------:R-:W-:-:S04]  /*4a10*/  UIADD3 UR4, UPT, UPT, UR4, 0x1, URZ ;  /* 0x0000000104047890 */ /* 0x000fc8000fffe0ff */
[----:B------:R-:W-:-:S04]  /*4a20*/  UISETP.NE.AND UP0, UPT, UR4, 0x4, UPT ;  /* 0x000000040400788c */ /* 0x000fc8000bf05270 */
[----:B------:R-:W-:Y:S02]  /*4a30*/  USEL UR6, URZ, 0x1, UP0 ;  /* 0x00000001ff067887 */ /* 0x000fe40008000000 */
[----:B------:R-:W-:-:S04]  /*4a40*/  USEL UR4, UR4, URZ, UP0 ;  /* 0x000000ff04047287 */ /* 0x000fc80008000000 */
[----:B------:R-:W-:Y:S01]  /*4a50*/  ULEA UR5, UR4, UR7, 0x3 ;  /* 0x0000000704057291 */ /* 0x000fe2000f8e18ff */
[----:B-1----:R-:W-:-:S04]  /*4a60*/  LOP3.LUT R3, R11, UR6, RZ, 0x3c, !PT ;  /* 0x000000060b037c12 */ /* 0x002fc8000f8e3cff */
[----:B------:R-:W-:-:S04]  /*4a70*/  SHF.L.U32 R5, R3, 0x1f, RZ ;  /* 0x0000001f03057819 */ /* 0x000fc800000006ff */
[----:B------:R-:W1:Y:S02]  /*4a80*/  SYNCS.PHASECHK.TRANS64.TRYWAIT P0, [UR5], R5 ;  /* 0x00000005ff0075a7 */ /* 0x000e640008001105 */
[----:B-1----:R-:W-:Y:S05]  /*4a90*/  @!P0 BRA `(.L_x_81) ;  /* 0x0000004400488947 */ /* 0x002fea0003800000 */
.L_x_162:
        /* <DEDUP_REMOVED lines=9> */
.L_x_164:
[----:B------:R-:W-:-:S04]  /*4b30*/  UIADD3 UR4, UPT, UPT, UR4, 0x1, URZ ;  /* 0x0000000104047890 */ /* 0x000fc8000fffe0ff */
[----:B------:R-:W-:-:S04]  /*4b40*/  UISETP.NE.AND UP0, UPT, UR4, 0x4, UPT ;  /* 0x000000040400788c */ /* 0x000fc8000bf05270 */
[----:B------:R-:W-:Y:S02]  /*4b50*/  USEL UR5, URZ, 0x1, UP0 ;  /* 0x00000001ff057887 */ /* 0x000fe40008000000 */
[----:B------:R-:W-:-:S04]  /*4b60*/  USEL UR4, UR4, URZ, UP0 ;  /* 0x000000ff04047287 */ /* 0x000fc80008000000 */
[----:B------:R-:W-:Y:S01]  /*4b70*/  ULEA UR4, UR4, UR7, 0x3 ;  /* 0x0000000704047291 */ /* 0x000fe2000f8e18ff */
[----:B------:R-:W-:-:S04]  /*4b80*/  LOP3.LUT R3, R3, UR5, RZ, 0x3c, !PT ;  /* 0x0000000503037c12 */ /* 0x000fc8000f8e3cff */
[----:B------:R-:W-:Y:S01]  /*4b90*/  SHF.L.U32 R3, R3, 0x1f, RZ ;  /* 0x0000001f03037819 */ /* 0x000fe200000006ff */
[----:B-12---:R-:W-:-:S04]  /*4ba0*/  IMAD.U32 R2, RZ, RZ, UR4 ;  /* 0x00000004ff027e24 */ /* 0x006fc8000f8e00ff */
[----:B------:R1:W2:Y:S03]  /*4bb0*/  SYNCS.PHASECHK.TRANS64.TRYWAIT P0, [R2+URZ], R3 ;  /* 0x00000003020075a7 */ /* 0x0002a600080011ff */
[----:B--2---:R-:W-:Y:S05]  /*4bc0*/  @!P0 NANOSLEEP.SYNCS 0x989680 ;  /* 0x009896800000895d */ /* 0x004fea0003900000 */
[----:B------:R-:W2:Y:S02]  /*4bd0*/  @!P0 SYNCS.PHASECHK.TRANS64 P0, [R2+URZ], R3 ;  /* 0x00000003020085a7 */ /* 0x000ea400080010ff */
[----:B--2---:R-:W-:Y:S05]  /*4be0*/  @P0 BRA `(.L_x_83) ;  /* 0x0000000000240947 */ /* 0x004fea0003800000 */
.L_x_84:
[----:B--2---:R2:W3:Y:S02]  /*4bf0*/  SYNCS.PHASECHK.TRANS64.TRYWAIT P0, [R2+URZ], R3 ;  /* 0x00000003020075a7 */ /* 0x0044e400080011ff */
[----:B---3--:R-:W-:Y:S05]  /*4c00*/  @!P0 NANOSLEEP.SYNCS 0x989680 ;  /* 0x009896800000895d */ /* 0x008fea0003900000 */
[----:B------:R-:W3:Y:S02]  /*4c10*/  @!P0 SYNCS.PHASECHK.TRANS64 P0, [R2+URZ], R3 ;  /* 0x00000003020085a7 */ /* 0x000ee400080010ff */
[----:B---3--:R-:W-:Y:S05]  /*4c20*/  @!P0 BRA `(.L_x_84) ;  /* 0xfffffffc00f08947 */ /* 0x008fea000383ffff */
[----:B------:R-:W-:Y:S05]  /*4c30*/  BRA `(.L_x_83) ;  /* 0x0000000000107947 */ /* 0x000fea0003800000 */
.L_x_79:
[----:B------:R-:W-:Y:S01]  /*4c40*/  R2UR UR5, R0 ;  /* 0x00000000000572ca */ /* 0x000fe200000e0000 */
[----:B------:R-:W-:-:S12]  /*4c50*/  UIADD3 UR4, UPT, UPT, UR62, 0x100, URZ ;  /* 0x000001003e047890 */ /* 0x000fd8000fffe0ff */
[----:B------:R-:W-:-:S09]  /*4c60*/  UPRMT UR4, UR5, 0x654, UR4 ;  /* 0x0000065405047896 */ /* 0x000fd20008000004 */
[----:B------:R-:W-:Y:S03]  /*4c70*/  SYNCS.ARRIVE.TRANS64.RED.A1T0 RZ, [UR4], RZ ;  /* 0x000000ffffff79a7 */ /* 0x000fe60008100404 */
.L_x_83:
[----:B-12---:R-:W-:Y:S01]  /*4c80*/  SHF.L.U32 R3, RZ, 0x1f, RZ ;  /* 0x0000001fff037819 */ /* 0x006fe200000006ff */
[----:B------:R-:W-:Y:S01]  /*4c90*/  UIADD3 UR4, UPT, UPT, UR62, 0x100, URZ ;  /* 0x000001003e047890 */ /* 0x000fe2000fffe0ff */
[----:B------:R-:W-:Y:S02]  /*4ca0*/  PLOP3.LUT P0, PT, PT, PT, UP1, 0x80, 0x8 ;  /* 0x000000000008781c */ /* 0x000fe40003f0f018 */
[----:B------:R-:W1:Y:S02]  /*4cb0*/  SYNCS.PHASECHK.TRANS64.TRYWAIT P1, [UR62+0x100], R3 ;  /* 0x00010003ff0075a7 */ /* 0x000e64000802113e */
[----:B-1----:R-:W-:Y:S09]  /*4cc0*/  @!P1 BRA `(.L_x_85) ;  /* 0x0000004000ec9947 */ /* 0x002ff20003800000 */
.L_x_166:
[----:B------:R-:W-:Y:S02]  /*4cd0*/  R2UR UR6, R0 ;  /* 0x00000000000672ca */ /* 0x000fe400000e0000 */
[----:B------:R-:W-:-:S11]  /*4ce0*/  R2UR UR5, R16 ;  /* 0x00000000100572ca */ /* 0x000fd600000e0000 */
[----:B------:R-:W-:-:S03]  /*4cf0*/  @!UP1 UPRMT UR4, UR6, 0x654, UR4 ;  /* 0x0000065406049896 */ /* 0x000fc60008000004 */
[----:B------:R-:W-:-:S06]  /*4d00*/  UMOV UR6, 0x1 ;  /* 0x0000000100067882 */ /* 0x000fcc0000000000 */
[----:B------:R-:W-:Y:S01]  /*4d10*/  @!P0 SYNCS.ARRIVE.TRANS64.RED.A1T0 RZ, [UR4], RZ ;  /* 0x000000ffffff89a7 */ /* 0x000fe20008100404 */
[----:B------:R-:W-:Y:S01]  /*4d20*/  NOP ;  /* 0x0000000000007918 */ /* 0x000fe20000000000 */
[----:B------:R-:W2:Y:S01]  /*4d30*/  LDS R0, [UR8+0x14] ;  /* 0x00001408ff007984 */ /* 0x000ea20008000800 */
[----:B------:R-:W-:-:S03]  /*4d40*/  ULOP3.LUT UR4, UR5, 0xffff, URZ, 0xc0, !UPT ;  /* 0x0000ffff05047892 */ /* 0x000fc6000f8ec0ff */
[----:B------:R-:W-:Y:S01]  /*4d50*/  UMOV UR5, 0xffff ;  /* 0x0000ffff00057882 */ /* 0x000fe20000000000 */
[----:B------:R-:W-:-:S04]  /*4d60*/  USHF.R.U32.HI UR4, URZ, 0x5, UR4 ;  /* 0x00000005ff047899 */ /* 0x000fc80008011604 */
[----:B------:R-:W-:Y:S02]  /*4d70*/  USHF.L.U32 UR5, UR5, UR4, URZ ;  /* 0x0000000405057299 */ /* 0x000fe400080006ff */
[----:B------:R-:W-:-:S04]  /*4d80*/  USHF.L.U32 UR4, UR6, UR4, URZ ;  /* 0x0000000406047299 */ /* 0x000fc800080006ff */
[----:B--2---:R-:W-:-:S04]  /*4d90*/  LOP3.LUT R0, R0, UR5, RZ, 0xc0, !PT ;  /* 0x0000000500007c12 */ /* 0x004fc8000f8ec0ff */
[----:B------:R-:W-:-:S13]  /*4da0*/  ISETP.NE.AND P0, PT, R0, UR5, PT ;  /* 0x0000000500007c0c */ /* 0x000fda000bf05270 */
[----:B------:R-:W-:Y:S05]  /*4db0*/  @P0 BRA `(.L_x_86) ;  /* 0x0000000000580947 */ /* 0x000fea0003800000 */
[----:B------:R-:W2:Y:S02]  /*4dc0*/  LDS R0, [UR8+0x18] ;  /* 0x00001808ff007984 */ /* 0x000ea40008000800 */
[----:B--2---:R-:W-:-:S04]  /*4dd0*/  LOP3.LUT R0, R0, UR4, RZ, 0xc0, !PT ;  /* 0x0000000400007c12 */ /* 0x004fc8000f8ec0ff */
[----:B------:R-:W-:-:S13]  /*4de0*/  ISETP.NE.AND P0, PT, R0, UR4, PT ;  /* 0x0000000400007c0c */ /* 0x000fda000bf05270 */
[----:B------:R-:W-:Y:S05]  /*4df0*/  @P0 BRA `(.L_x_87) ;  /* 0x00000000003c0947 */ /* 0x000fea0003800000 */
[----:B-1----:R-:W1:Y:S01]  /*4e00*/  S2R R2, SR_LANEID ;  /* 0x0000000000027919 */ /* 0x002e620000000000 */
[----:B------:R-:W-:Y:S01]  /*4e10*/  ULOP3.LUT UR5, URZ, UR5, URZ, 0x33, !UPT ;  /* 0x00000005ff057292 */ /* 0x000fe2000f8e33ff */
[----:B------:R-:W-:Y:S01]  /*4e20*/  LOP3.LUT R4, RZ, UR4, RZ, 0x33, !PT ;  /* 0x00000004ff047c12 */ /* 0x000fe2000f8e33ff */
[----:B------:R-:W-:Y:S02]  /*4e30*/  VOTEU.ANY UR4, UPT, PT ;  /* 0x0000000000047886 */ /* 0x000fe400038e0100 */
[----:B------:R-:W-:Y:S01]  /*4e40*/  UFLO.U32 UR4, UR4 ;  /* 0x00000004000472bd */ /* 0x000fe200080e0000 */
[----:B------:R-:W2:Y:S01]  /*4e50*/  REDUX UR6, R4 ;  /* 0x00000000040673c4 */ /* 0x000ea20000000000 */
[----:B------:R-:W-:-:S06]  /*4e60*/  IMAD.U32 R0, RZ, RZ, UR5 ;  /* 0x00000005ff007e24 */ /* 0x000fcc000f8e00ff */
[----:B------:R3:W-:Y:S01]  /*4e70*/  UTCATOMSWS.AND URZ, UR5 ;  /* 0x0000000500ff79e3 */ /* 0x0007e20008000000 */
[----:B------:R-:W4:Y:S01]  /*4e80*/  REDUX UR7, R0 ;  /* 0x00000000000773c4 */ /* 0x000f220000000000 */
[----:B-1----:R-:W-:Y:S01]  /*4e90*/  ISETP.EQ.U32.AND P0, PT, R2, UR4, PT ;  /* 0x0000000402007c0c */ /* 0x002fe2000bf02070 */
[----:B--2---:R-:W-:Y:S01]  /*4ea0*/  IMAD.U32 R2, RZ, RZ, UR6 ;  /* 0x00000006ff027e24 */ /* 0x004fe2000f8e00ff */
[----:B----4-:R-:W-:-:S11]  /*4eb0*/  MOV R3, UR7 ;  /* 0x0000000700037c02 */ /* 0x010fd60008000f00 */
[----:B------:R3:W-:Y:S04]  /*4ec0*/  @P0 ATOMS.AND RZ, [UR8+0x14], R3 ;  /* 0x00001403ffff098c */ /* 0x0007e8000a800008 */
[----:B------:R3:W-:Y:S01]  /*4ed0*/  @P0 ATOMS.AND RZ, [UR8+0x18], R2 ;  /* 0x00001802ffff098c */ /* 0x0007e2000a800008 */
[----:B------:R-:W-:Y:S05]  /*4ee0*/  BRA `(.L_x_88) ;  /* 0x0000000000147947 */ /* 0x000fea0003800000 */
.L_x_87:
[----:B-1----:R-:W-:Y:S02]  /*4ef0*/  MOV R2, 0x4f10 ;  /* 0x00004f1000027802 */ /* 0x002fe40000000f00 */
[----:B-----5:R-:W-:Y:S05]  /*4f00*/  CALL.REL.NOINC `($__internal_0_$__cuda_sm10x_tcgen05_guardrail_trap_col_being_dealloced_not_returned_by_alloc) ;  /* 0x0000004400507944 */ /* 0x020fea0003c00000 */
[----:B------:R-:W-:Y:S05]  /*4f10*/  BRA `(.L_x_88) ;  /* 0x0000000000087947 */ /* 0x000fea0003800000 */
.L_x_86:
[----:B-1----:R-:W-:Y:S02]  /*4f20*/  MOV R2, 0x4f40 ;  /* 0x00004f4000027802 */ /* 0x002fe40000000f00 */
[----:B-----5:R-:W-:Y:S05]  /*4f30*/  CALL.REL.NOINC `($__internal_2_$__cuda_sm10x_tcgen05_guardrail_trap_unallocated_columns_being_dealloced) ;  /* 0x00000044005c7944 */ /* 0x020fea0003c00000 */
.L_x_88:
[----:B------:R-:W-:Y:S01]  /*4f40*/  NOP ;  /* 0x0000000000007918 */ /* 0x000fe20000000000 */
[----:B---3--:R-:W-:Y:S05]  /*4f50*/  EXIT ;  /* 0x000000000000794d */ /* 0x008fea0003800000 */
.L_x_59:
[----:B------:R-:W-:-:S09]  /*4f60*/  UISETP.NE.OR UP0, UPT, UR24, 0x3, !UP4 ;  /* 0x000000031800788c */ /* 0x000fd2000e705670 */
[----:B------:R-:W-:Y:S05]  /*4f70*/  BRA.U UP0, `(.L_x_89) ;  /* 0x00000011002c7547 */ /* 0x000fea000b800000 */
[----:B------:R-:W2:Y:S01]  /*4f80*/  LDCU UR36, c[0x0][0x370] ;  /* 0x00006e00ff2477ac */ /* 0x000ea20008000800 */
[----:B------:R-:W3:Y:S01]  /*4f90*/  LDC.64 R16, c[0x0][0x348] ;  /* 0x0000d200ff107b82 */ /* 0x000ee20000000a00 */
[----:B------:R-:W-:Y:S02]  /*4fa0*/  HFMA2 R13, -RZ, RZ, 0, 0 ;  /* 0x00000000ff0d7431 */ /* 0x000fe400000001ff */
[----:B------:R-:W-:Y:S01]  /*4fb0*/  IMAD.MOV.U32 R15, RZ, RZ, 0x1 ;  /* 0x00000001ff0f7424 */ /* 0x000fe200078e00ff */
[----:B------:R-:W2:Y:S01]  /*4fc0*/  LDCU.128 UR32, c[0x0][0xb10] ;  /* 0x00016200ff2077ac */ /* 0x000ea20008000c00 */
[----:B------:R-:W-:Y:S01]  /*4fd0*/  IMAD.MOV.U32 R14, RZ, RZ, RZ ;  /* 0x000000ffff0e7224 */ /* 0x000fe200078e00ff */
[----:B------:R-:W-:Y:S01]  /*4fe0*/  MOV R7, 0x2000 ;  /* 0x0000200000077802 */ /* 0x000fe20000000f00 */
[----:B------:R-:W4:Y:S01]  /*4ff0*/  LDCU UR31, c[0x0][0x374] ;  /* 0x00006e80ff1f77ac */ /* 0x000f220008000800 */
[----:B------:R-:W1:Y:S01]  /*5000*/  LDC.64 R2, c[0x0][0x888] ;  /* 0x00022200ff027b82 */ /* 0x000e620000000a00 */
[----:B------:R-:W4:Y:S01]  /*5010*/  LDCU UR15, c[0x0][0xb0c] ;  /* 0x00016180ff0f77ac */ /* 0x000f220008000800 */
[----:B------:R-:W4:Y:S06]  /*5020*/  LDCU UR41, c[0x0][0xb20] ;  /* 0x00016400ff2977ac */ /* 0x000f2c0008000800 */
[----:B------:R-:W1:Y:S01]  /*5030*/  LDC.64 R4, c[0x0][0x890] ;  /* 0x00022400ff047b82 */ /* 0x000e620000000a00 */
[----:B------:R-:W3:Y:S01]  /*5040*/  LDCU UR4, c[0x0][0xb30] ;  /* 0x00016600ff0477ac */ /* 0x000ee20008000800 */
[----:B--2---:R-:W-:-:S02]  /*5050*/  UIMAD.WIDE.U32 UR6, UR36, UR32, URZ ;  /* 0x00000020240672a5 */ /* 0x004fc4000f8e00ff */
[----:B----4-:R-:W-:Y:S01]  /*5060*/  UIMAD.WIDE.U32 UR8, UR31, UR35, URZ ;  /* 0x000000231f0872a5 */ /* 0x010fe2000f8e00ff */
[----:B------:R-:W-:Y:S01]  /*5070*/  UMOV UR29, 0x400 ;  /* 0x00000400001d7882 */ /* 0x000fe20000000000 */
[----:B------:R-:W-:-:S03]  /*5080*/  UPLOP3.LUT UP3, UPT, UPT, UPT, UPT, 0x40, 0x4 ;  /* 0x000000000004789c */ /* 0x000fc60003f6e870 */
[----:B------:R-:W-:Y:S01]  /*5090*/  UMOV UR6, UR7 ;  /* 0x0000000700067c82 */ /* 0x000fe20008000000 */
[----:B------:R-:W-:Y:S01]  /*50a0*/  UISETP.GE.AND UP0, UPT, UR39, 0x1, UPT ;  /* 0x000000012700788c */ /* 0x000fe2000bf06270 */
[----:B------:R-:W-:Y:S01]  /*50b0*/  UMOV UR37, UR9 ;  /* 0x0000000900257c82 */ /* 0x000fe20008000000 */
[----:B------:R-:W-:Y:S01]  /*50c0*/  UISETP.NE.AND UP4, UPT, UR39, 0x1, UPT ;  /* 0x000000012700788c */ /* 0x000fe2000bf85270 */
[----:B------:R-:W2:Y:S01]  /*50d0*/  LDCU.64 UR22, c[0x0][0xb28] ;  /* 0x00016500ff1677ac */ /* 0x000ea20008000a00 */
[----:B------:R-:W-:Y:S02]  /*50e0*/  ULEA UR29, UR61, UR29, 0x18 ;  /* 0x0000001d3d1d7291 */ /* 0x000fe4000f8ec0ff */
[----:B------:R-:W-:Y:S02]  /*50f0*/  UISETP.NE.AND UP6, UPT, UR15, 0x1, UPT ;  /* 0x000000010f00788c */ /* 0x000fe4000bfc5270 */
[----:B------:R-:W-:Y:S02]  /*5100*/  UISETP.NE.AND UP5, UPT, UR34, 0x1, UPT ;  /* 0x000000012200788c */ /* 0x000fe4000bfa5270 */
[----:B------:R-:W-:-:S02]  /*5110*/  USHF.R.U32.HI UR38, URZ, UR33, UR6 ;  /* 0x00000021ff267299 */ /* 0x000fc40008011606 */
[----:B------:R-:W-:Y:S02]  /*5120*/  USHF.R.U32.HI UR37, URZ, UR41, UR37 ;  /* 0x00000029ff257299 */ /* 0x000fe40008011625 */
[----:B---3--:R-:W-:Y:S01]  /*5130*/  UISETP.NE.AND UP2, UPT, UR4, 0x1, UPT ;  /* 0x000000010400788c */ /* 0x008fe2000bf45270 */
[----:B------:R-:W-:-:S10]  /*5140*/  UMOV UR12, URZ ;  /* 0x000000ff000c7c82 */ /* 0x000fd40008000000 */
.L_x_98:
[C---:B------:R-:W-:Y:S02]  /*5150*/  LEA R12, R14.reuse, UR29, 0x3 ;  /* 0x0000001d0e0c7c11 */ /* 0x040fe4000f8e18ff */
[----:B------:R-:W-:Y:S02]  /*5160*/  SHF.L.U32 R9, R13, 0x1f, RZ ;  /* 0x0000001f0d097819 */ /* 0x000fe400000006ff */
[----:B------:R-:W-:Y:S02]  /*5170*/  LEA R10, R14, UR29, 0x4 ;  /* 0x0000001d0e0a7c11 */ /* 0x000fe4000f8e20ff */
[----:B------:R-:W3:Y:S02]  /*5180*/  SYNCS.PHASECHK.TRANS64.TRYWAIT P0, [R12+URZ+0x80], R9 ;  /* 0x000080090c0075a7 */ /* 0x000ee400080011ff */
[----:B---34-:R-:W-:Y:S05]  /*5190*/  @!P0 BRA `(.L_x_90) ;  /* 0x0000003c00d08947 */ /* 0x018fea0003800000 */
.L_x_167:
[----:B---3--:R-:W3:Y:S01]  /*51a0*/  LDS.128 R8, [R10+0x110] ;  /* 0x000110000a087984 */ /* 0x008ee20000000c00 */
[----:B------:R-:W-:Y:S01]  /*51b0*/  UISETP.GE.AND UP0, UPT, UR39, 0x1, UPT ;  /* 0x000000012700788c */ /* 0x000fe2000bf06270 */
[----:B------:R-:W-:Y:S01]  /*51c0*/  @!PT LDS RZ, [RZ] ;  /* 0x00000000fffff984 */ /* 0x000fe20000000800 */
[----:B------:R-:W-:Y:S01]  /*51d0*/  @!PT LDS RZ, [RZ] ;  /* 0x00000000fffff984 */ /* 0x000fe20000000800 */
[----:B------:R-:W-:Y:S01]  /*51e0*/  @!PT LDS RZ, [RZ] ;  /* 0x00000000fffff984 */ /* 0x000fe20000000800 */
[----:B------:R-:W-:Y:S01]  /*51f0*/  @!PT LDS RZ, [RZ] ;  /* 0x00000000fffff984 */ /* 0x000fe20000000800 */
[----:B------:R4:W-:Y:S06]  /*5200*/  MEMBAR.ALL.CTA ;  /* 0x0000000000007992 */ /* 0x0009ec0000008000 */
[----:B----4-:R-:W4:Y:S01]  /*5210*/  FENCE.VIEW.ASYNC.S ;  /* 0x00000000000073c6 */ /* 0x010f220000000000 */
[----:B---3--:R-:W-:Y:S11]  /*5220*/  LOP3.LUT P0, RZ, R10, 0x1, RZ, 0xc0, !PT ;  /* 0x000000010aff7812 */ /* 0x008ff6000780c0ff */
[----:B------:R-:W-:Y:S02]  /*5230*/  @!UPT UIADD3 URZ, UPT, UPT, URZ, URZ, URZ ;  /* 0x000000fffffff290 */ /* 0x000fe4000fffe0ff */
[----:B----4-:R-:W-:Y:S01]  /*5240*/  VOTEU.ANY UP1, P0 ;  /* 0x0000000000ff7886 */ /* 0x010fe20000020100 */
[----:B------:R-:W-:Y:S11]  /*5250*/  PLOP3.LUT P0, PT, PT, PT, UP1, 0x80, 0x8 ;  /* 0x000000000008781c */ /* 0x000ff60003f0f018 */
[----:B------:R-:W-:Y:S02]  /*5260*/  @!UPT UIADD3 URZ, UPT, UPT, URZ, URZ, URZ ;  /* 0x000000fffffff290 */ /* 0x000fe4000fffe0ff */
[----:B------:R-:W-:Y:S02]  /*5270*/  @P0 SHF.R.U32.HI R0, RZ, 0x10, R9 ;  /* 0x00000010ff000819 */ /* 0x000fe40000011609 */
[----:B------:R-:W-:Y:S02]  /*5280*/  @P0 MOV R6, R8 ;  /* 0x0000000800060202 */ /* 0x000fe40000000f00 */
[----:B------:R-:W-:Y:S01]  /*5290*/  @P0 R2UR UR4, R0 ;  /* 0x00000000000402ca */ /* 0x000fe200000e0000 */
[----:B------:R-:W-:Y:S01]  /*52a0*/  VIADD R0, R12, 0x90 ;  /* 0x000000900c007836 */ /* 0x000fe20000000000 */
[----:B------:R-:W-:Y:S02]  /*52b0*/  @P0 LOP3.LUT R8, R9, 0xffff, RZ, 0xc0, !PT ;  /* 0x0000ffff09080812 */ /* 0x000fe400078ec0ff */
[----:B------:R-:W-:Y:S02]  /*52c0*/  @P0 R2UR UR6, R6 ;  /* 0x00000000060602ca */ /* 0x000fe400000e0000 */
[----:B------:R-:W-:Y:S02]  /*52d0*/  PRMT R0, RZ, 0x654, R0 ;  /* 0x00000654ff007816 */ /* 0x000fe40000000000 */
[----:B------:R-:W-:Y:S02]  /*52e0*/  @P0 R2UR UR5, R8 ;  /* 0x00000000080502ca */ /* 0x000fe400000e0000 */
[----:B------:R3:W-:Y:S03]  /*52f0*/  SYNCS.ARRIVE.TRANS64.RED.A1T0 RZ, [R0+URZ], RZ ;  /* 0x000000ff00ff79a7 */ /* 0x0007e600081004ff */
[----:B------:R-:W-:Y:S04]  /*5300*/  @UP1 UMOV UR30, UR4 ;  /* 0x00000004001e1c82 */ /* 0x000fe80008000000 */
[----:B------:R-:W-:Y:S04]  /*5310*/  @UP1 UMOV UR14, UR6 ;  /* 0x00000006000e1c82 */ /* 0x000fe80008000000 */
[----:B------:R-:W-:Y:S01]  /*5320*/  @UP1 UMOV UR13, UR5 ;  /* 0x00000005000d1c82 */ /* 0x000fe20008000000 */
[----:B------:R-:W-:Y:S05]  /*5330*/  BRA.U !UP0, `(.L_x_91) ;  /* 0x0000000108a47547 */ /* 0x000fea000b800000 */
[----:B------:R-:W-:Y:S02]  /*5340*/  UIMAD.WIDE.U32 UR8, UR13, UR35, URZ ;  /* 0x000000230d0872a5 */ /* 0x000fe4000f8e00ff */
[----:B------:R-:W-:Y:S02]  /*5350*/  UIMAD.WIDE.U32 UR10, UR14, UR32, URZ ;  /* 0x000000200e0a72a5 */ /* 0x000fe4000f8e00ff */
[----:B------:R-:W-:Y:S02]  /*5360*/  USEL UR4, UR31, UR37, !UP5 ;  /* 0x000000251f047287 */ /* 0x000fe4000e800000 */
[----:B------:R-:W-:Y:S02]  /*5370*/  USEL UR7, UR36, UR38, !UP6 ;  /* 0x0000002624077287 */ /* 0x000fe4000f000000 */
[----:B--2---:R-:W-:Y:S02]  /*5380*/  UIMAD.WIDE.U32 UR16, UR4, UR22, URZ ;  /* 0x00000016041072a5 */ /* 0x004fe4000f8e00ff */
[----:B------:R-:W-:Y:S01]  /*5390*/  UIMAD.WIDE.U32 UR18, UR7, UR22, URZ ;  /* 0x00000016071272a5 */ /* 0x000fe2000f8e00ff */
[----:B------:R-:W-:Y:S02]  /*53a0*/  UMOV UR5, UR9 ;  /* 0x0000000900057c82 */ /* 0x000fe40008000000 */
[----:B------:R-:W-:Y:S03]  /*53b0*/  USHF.R.U32.HI UR6, URZ, UR41, UR5 ;  /* 0x00000029ff067299 */ /* 0x000fe60008011605 */
[----:B------:R-:W-:Y:S01]  /*53c0*/  UMOV UR5, UR11 ;  /* 0x0000000b00057c82 */ /* 0x000fe20008000000 */
[----:B------:R-:W-:Y:S02]  /*53d0*/  USEL UR6, UR13, UR6, !UP5 ;  /* 0x000000060d067287 */ /* 0x000fe4000e800000 */
[----:B------:R-:W-:Y:S02]  /*53e0*/  USHF.R.U32.HI UR8, URZ, UR33, UR5 ;  /* 0x00000021ff087299 */ /* 0x000fe40008011605 */
[----:B------:R-:W-:Y:S01]  /*53f0*/  UIMAD.WIDE.U32 UR10, UR6, UR22, URZ ;  /* 0x00000016060a72a5 */ /* 0x000fe2000f8e00ff */
[----:B------:R-:W-:Y:S02]  /*5400*/  UMOV UR5, UR17 ;  /* 0x0000001100057c82 */ /* 0x000fe40008000000 */
[----:B------:R-:W-:Y:S03]  /*5410*/  @UP4 USHF.R.U32.HI UR4, URZ, UR23, UR5 ;  /* 0x00000017ff044299 */ /* 0x000fe60008011605 */
[----:B------:R-:W-:Y:S01]  /*5420*/  UMOV UR5, UR19 ;  /* 0x0000001300057c82 */ /* 0x000fe20008000000 */
[----:B------:R-:W-:Y:S02]  /*5430*/  UIMAD UR4, UR39, UR4, URZ ;  /* 0x00000004270472a4 */ /* 0x000fe4000f8e02ff */
[----:B------:R-:W-:Y:S02]  /*5440*/  @UP4 USHF.R.U32.HI UR7, URZ, UR23, UR5 ;  /* 0x00000017ff074299 */ /* 0x000fe40008011605 */
[----:B------:R-:W-:Y:S02]  /*5450*/  USEL UR5, UR14, UR8, !UP6 ;  /* 0x000000080e057287 */ /* 0x000fe4000f000000 */
[----:B------:R-:W-:Y:S02]  /*5460*/  UIMAD UR8, UR39, UR7, URZ ;  /* 0x00000007270872a4 */ /* 0x000fe4000f8e02ff */
[----:B------:R-:W-:Y:S03]  /*5470*/  UISETP.GE.AND UP0, UPT, UR6, UR4, UPT ;  /* 0x000000040600728c */ /* 0x000fe6000bf06270 */
[----:B------:R-:W-:Y:S01]  /*5480*/  UMOV UR4, UR11 ;  /* 0x0000000b00047c82 */ /* 0x000fe20008000000 */
[----:B------:R-:W-:Y:S02]  /*5490*/  UISETP.GE.OR UP0, UPT, UR5, UR8, UP0 ;  /* 0x000000080500728c */ /* 0x000fe40008706670 */
[----:B------:R-:W-:Y:S02]  /*54a0*/  USHF.R.U32.HI UR4, URZ, UR23, UR4 ;  /* 0x00000017ff047299 */ /* 0x000fe40008011604 */
[----:B------:R-:W-:Y:S02]  /*54b0*/  UIMAD.WIDE.U32 UR8, UR5, UR22, URZ ;  /* 0x00000016050872a5 */ /* 0x000fe4000f8e00ff */
[----:B------:R-:W-:Y:S04]  /*54c0*/  USEL UR10, UR6, UR4, !UP4 ;  /* 0x00000004060a7287 */ /* 0x000fe8000e000000 */
[----:B------:R-:W-:Y:S01]  /*54d0*/  UIADD3 UR11, UPT, UPT, -UR10, URZ, URZ ;  /* 0x000000ff0a0b7290 */ /* 0x000fe2000fffe1ff */
[----:B------:R-:W-:Y:S02]  /*54e0*/  @!UP0 UMOV UR4, UR9 ;  /* 0x0000000900048c82 */ /* 0x000fe40008000000 */
[----:B------:R-:W-:Y:S02]  /*54f0*/  @!UP0 USHF.R.U32.HI UR4, URZ, UR23, UR4 ;  /* 0x00000017ff048299 */ /* 0x000fe40008011604 */
[----:B------:R-:W-:Y:S02]  /*5500*/  UIMAD UR8, UR39, UR11, UR6 ;  /* 0x0000000b270872a4 */ /* 0x000fe4000f8e0206 */
[----:B------:R-:W-:Y:S04]  /*5510*/  @!UP0 USEL UR4, UR5, UR4, !UP4 ;  /* 0x0000000405048287 */ /* 0x000fe8000e000000 */
[----:B------:R-:W-:Y:S02]  /*5520*/  @!UP0 UIMAD UR7, UR7, UR8, UR4 ;  /* 0x00000008070782a4 */ /* 0x000fe4000f8e0204 */
[----:B------:R-:W-:Y:S02]  /*5530*/  @!UP0 UIADD3 UR9, UPT, UPT, UR10, -UR4, URZ ;  /* 0x800000040a098290 */ /* 0x000fe4000fffe0ff */
[----:B------:R-:W-:Y:S02]  /*5540*/  UIADD3 UR8, UPT, UPT, -UR6, URZ, URZ ;  /* 0x000000ff06087290 */ /* 0x000fe4000fffe1ff */
[----:B------:R-:W-:Y:S02]  /*5550*/  UIADD3 UR4, UPT, UPT, -UR5, URZ, URZ ;  /* 0x000000ff05047290 */ /* 0x000fe4000fffe1ff */
[----:B------:R-:W-:Y:S03]  /*5560*/  @!UP0 UIMAD UR6, UR9, UR39, UR5 ;  /* 0x00000027090682a4 */ /* 0x000fe6000f8e0205 */
[----:B------:R-:W-:Y:S01]  /*5570*/  @!UP0 UMOV UR5, UR7 ;  /* 0x0000000700058c82 */ /* 0x000fe20008000000 */
[----:B------:R-:W-:Y:S02]  /*5580*/  UIMAD UR7, UR15, UR4, UR14 ;  /* 0x000000040f0772a4 */ /* 0x000fe4000f8e020e */
[----:B------:R-:W-:Y:S02]  /*5590*/  UIMAD UR4, UR34, UR8, UR13 ;  /* 0x00000008220472a4 */ /* 0x000fe4000f8e020d */
[----:B------:R-:W-:Y:S02]  /*55a0*/  UIMAD UR14, UR5, UR15, UR7 ;  /* 0x0000000f050e72a4 */ /* 0x000fe4000f8e0207 */
[----:B------:R-:W-:Y:S11]  /*55b0*/  UIMAD UR13, UR6, UR34, UR4 ;  /* 0x00000022060d72a4 */ /* 0x000ff6000f8e0204 */
[----:B------:R-:W-:Y:S01]  /*55c0*/  @!UPT UIADD3 URZ, UPT, UPT, URZ, URZ, URZ ;  /* 0x000000fffffff290 */ /* 0x000fe2000fffe0ff */
.L_x_91:
[----:B------:R-:W4:Y:S01]  /*55d0*/  @!UP2 LDCU.128 UR8, c[0x0][0xb10] ;  /* 0x00016200ff08a7ac */ /* 0x000f220008000c00 */
[C---:B-1----:R-:W-:Y:S02]  /*55e0*/  ISETP.NE.U32.AND P1, PT, R4.reuse, RZ, PT ;  /* 0x000000ff0400720c */ /* 0x042fe40003f25070 */
[----:B------:R-:W-:Y:S02]  /*55f0*/  ISETP.NE.U32.AND P0, PT, R4, RZ, PT ;  /* 0x000000ff0400720c */ /* 0x000fe40003f05070 */
[C---:B------:R-:W-:Y:S02]  /*5600*/  ISETP.NE.AND.EX P1, PT, R5.reuse, RZ, PT, P1 ;  /* 0x000000ff0500720c */ /* 0x040fe40003f25310 */
[----:B------:R-:W-:Y:S01]  /*5610*/  ISETP.NE.AND.EX P0, PT, R5, RZ, PT, P0 ;  /* 0x000000ff0500720c */ /* 0x000fe20003f05300 */
[----:B------:R-:W1:Y:S01]  /*5620*/  @!UP2 LDCU UR5, c[0x0][0xb0c] ;  /* 0x00016180ff05a7ac */ /* 0x000e620008000800 */
[----:B------:R-:W-:Y:S02]  /*5630*/  USHF.L.U32 UR26, UR21, 0x6, URZ ;  /* 0x00000006151a7899 */ /* 0x000fe400080006ff */
[----:B------:R-:W-:Y:S02]  /*5640*/  USHF.L.U32 UR27, UR20, 0x6, URZ ;  /* 0x00000006141b7899 */ /* 0x000fe400080006ff */
[----:B----4-:R-:W-:Y:S07]  /*5650*/  UIMAD.WIDE.U32 UR6, UR14, UR8, URZ ;  /* 0x000000080e0672a5 */ /* 0x010fee000f8e00ff */
[----:B------:R-:W-:Y:S01]  /*5660*/  @!UP2 UMOV UR4, UR7 ;  /* 0x000000070004ac82 */ /* 0x000fe20008000000 */
[----:B-1----:R-:W-:Y:S02]  /*5670*/  @!UP2 UISETP.NE.AND UP0, UPT, UR5, 0x1, UPT ;  /* 0x000000010500a88c */ /* 0x002fe4000bf05270 */
[----:B------:R-:W-:Y:S02]  /*5680*/  @!UP2 USHF.R.U32.HI UR4, URZ, UR9, UR4 ;  /* 0x00000009ff04a299 */ /* 0x000fe40008011604 */
[----:B------:R-:W-:Y:S02]  /*5690*/  UIMAD.WIDE.U32 UR6, UR13, UR11, URZ ;  /* 0x0000000b0d0672a5 */ /* 0x000fe4000f8e00ff */
[----:B------:R-:W-:Y:S02]  /*56a0*/  @!UP2 USEL UR8, UR14, UR4, !UP0 ;  /* 0x000000040e08a287 */ /* 0x000fe4000c000000 */
[----:B------:R-:W-:Y:S03]  /*56b0*/  @!UP2 UISETP.NE.AND UP0, UPT, UR10, 0x1, UPT ;  /* 0x000000010a00a88c */ /* 0x000fe6000bf05270 */
[----:B------:R-:W-:Y:S02]  /*56c0*/  @!UP2 UMOV UR6, UR7 ;  /* 0x000000070006ac82 */ /* 0x000fe40008000000 */
[----:B------:R-:W1:Y:S02]  /*56d0*/  @!UP2 LDCU UR4, c[0x0][0xb20] ;  /* 0x00016400ff04a7ac */ /* 0x000e640008000800 */
[----:B-1----:R-:W-:Y:S04]  /*56e0*/  @!UP2 USHF.R.U32.HI UR6, URZ, UR4, UR6 ;  /* 0x00000004ff06a299 */ /* 0x002fe80008011606 */
[----:B------:R-:W-:Y:S04]  /*56f0*/  @!UP2 USEL UR6, UR13, UR6, !UP0 ;  /* 0x000000060d06a287 */ /* 0x000fe8000c000000 */
[----:B------:R-:W-:Y:S02]  /*5700*/  @!UP2 UIADD3 UR4, UPT, UPT, -UR8, UR6, URZ ;  /* 0x000000060804a290 */ /* 0x000fe4000fffe1ff */
[----:B------:R-:W-:Y:S02]  /*5710*/  @!UP2 UIADD3 UR6, UPT, UPT, UR8, -UR6, URZ ;  /* 0x800000060806a290 */ /* 0x000fe4000fffe0ff */
[----:B------:R-:W-:Y:S02]  /*5720*/  @!UP2 UIMAD UR14, UR4, UR5, UR14 ;  /* 0x00000005040ea2a4 */ /* 0x000fe4000f8e020e */
[----:B------:R-:W-:Y:S01]  /*5730*/  @!UP2 UIMAD UR13, UR6, UR10, UR13 ;  /* 0x0000000a060da2a4 */ /* 0x000fe2000f8e020d */
[----:B------:R-:W-:Y:S11]  /*5740*/  BRA.U UP3, `(.L_x_92) ;  /* 0x0000000103107547 */ /* 0x000ff6000b800000 */
[----:B---3--:R-:W-:Y:S04]  /*5750*/  MOV R0, UR40 ;  /* 0x0000002800007c02 */ /* 0x008fe80008000f00 */
[----:B------:R-:W-:Y:S04]  /*5760*/  SHF.L.U32 R9, R0, 0x1f, RZ ;  /* 0x0000001f00097819 */ /* 0x000fe800000006ff */
[----:B------:R-:W1:Y:S02]  /*5770*/  SYNCS.PHASECHK.TRANS64.TRYWAIT P2, [UR29+0x78], R9 ;  /* 0x00007809ff0075a7 */ /* 0x000e64000804111d */
[----:B-1----:R-:W-:Y:S05]  /*5780*/  @!P2 BRA `(.L_x_93) ;  /* 0x000000380068a947 */ /* 0x002fea0003800000 */
.L_x_92:
[----:B------:R-:W-:Y:S05]  /*5790*/  @!P1 BRA `(.L_x_94) ;  /* 0x0000000000309947 */ /* 0x000fea0003800000 */
[----:B------:R-:W-:Y:S01]  /*57a0*/  ISETP.NE.U32.AND P1, PT, R2, RZ, PT ;  /* 0x000000ff0200720c */ /* 0x000fe20003f25070 */
[----:B------:R-:W4:Y:S01]  /*57b0*/  LDCU.64 UR4, c[0x0][0x358] ;  /* 0x00006b00ff0477ac */ /* 0x000f220008000a00 */
[----:B------:R-:W-:Y:S02]  /*57c0*/  IMAD.MOV.U32 R60, RZ, RZ, 0x1 ;  /* 0x00000001ff3c7424 */ /* 0x000fe400078e00ff */
[----:B------:R-:W-:Y:S11]  /*57d0*/  ISETP.NE.AND.EX P1, PT, R3, RZ, PT, P1 ;  /* 0x000000ff0300720c */ /* 0x000ff60003f25310 */
[----:B------:R-:W-:Y:S02]  /*57e0*/  @!UPT UIADD3 URZ, UPT, UPT, URZ, URZ, URZ ;  /* 0x000000fffffff290 */ /* 0x000fe4000fffe0ff */
[----:B-1----:R-:W1:Y:S01]  /*57f0*/  @P1 LDC.64 R8, c[0x0][0x888] ;  /* 0x00022200ff081b82 */ /* 0x002e620000000a00 */
[----:B---3--:R-:W-:Y:S04]  /*5800*/  @P1 IMAD R0, R4, UR60, RZ ;  /* 0x0000003c04001c24 */ /* 0x008fe8000f8e02ff */
[----:B-1----:R-:W-:Y:S04]  /*5810*/  @P1 IMAD.WIDE R8, R0, 0x4, R8 ;  /* 0x0000000400081825 */ /* 0x002fe800078e0208 */
[----:B------:R-:W-:Y:S01]  /*5820*/  HFMA2 R0, -RZ, RZ, 0, 5.9604644775390625e-08 ;  /* 0x00000001ff007431 */ /* 0x000fe200000001ff */
[----:B----45:R4:W5:Y:S04]  /*5830*/  @P1 LDG.E R27, desc[UR4][R8.64] ;  /* 0x00000004081b1981 */ /* 0x030968000c1e1900 */
[----:B------:R-:W-:Y:S01]  /*5840*/  @!P1 PRMT R60, R0, 0x7610, R60 ;  /* 0x00007610003c9816 */ /* 0x000fe2000000003c */
[----:B----4-:R-:W1:Y:S06]  /*5850*/  @!P1 LDC R27, c[0x0][0x880] ;  /* 0x00022000ff1b9b82 */ /* 0x010e6c0000000800 */
.L_x_94:
[----:B-1---5:R-:W-:Y:S01]  /*5860*/  @!P0 FSETP.EQ.AND P1, PT, R27, RZ, PT ;  /* 0x000000ff1b00820b */ /* 0x022fe20003f22000 */
[----:B------:R-:W-:Y:S01]  /*5870*/  @!UPT UIADD3 URZ, UPT, UPT, URZ, URZ, URZ ;  /* 0x000000fffffff290 */ /* 0x000fe2000fffe0ff */
[----:B------:R-:W-:Y:S11]  /*5880*/  @!P0 BRA `(.L_x_95) ;  /* 0x0000000000188947 */ /* 0x000ff60003800000 */
[----:B------:R-:W-:Y:S02]  /*5890*/  LOP3.LUT P0, RZ, R60, 0xff, RZ, 0xc0, !PT ;  /* 0x000000ff3cff7812 */ /* 0x000fe4000780c0ff */
[----:B------:R-:W-:Y:S04]  /*58a0*/  ISETP.NE.U32.AND P1, PT, R2, RZ, PT ;  /* 0x000000ff0200720c */ /* 0x000fe80003f25070 */
[----:B------:R-:W-:Y:S04]  /*58b0*/  ISETP.NE.AND.EX P1, PT, R3, RZ, PT, P1 ;  /* 0x000000ff0300720c */ /* 0x000fe80003f25310 */
[----:B------:R-:W-:Y:S03]  /*58c0*/  PLOP3.LUT P1, PT, P1, PT, PT, 0x8, 0x80 ;  /* 0x000000000080781c */ /* 0x000fe60000f2e170 */
[----:B------:R-:W-:Y:S11]  /*58d0*/  @P0 FSETP.EQ.AND P1, PT, R27, RZ, PT ;  /* 0x000000ff1b00020b */ /* 0x000ff60003f22000 */
[----:B------:R-:W-:Y:S02]  /*58e0*/  @!UPT UIADD3 URZ, UPT, UPT, URZ, URZ, URZ ;  /* 0x000000fffffff290 */ /* 0x000fe4000fffe0ff */
.L_x_95:
[----:B------:R-:W-:Y:S01]  /*58f0*/  ULEA UR4, UR12, UR29, 0x3 ;  /* 0x0000001d0c047291 */ /* 0x000fe2000f8e18ff */
[----:B------:R-:W-:Y:S02]  /*5900*/  SHF.L.U32 R9, R15, 0x1f, RZ ;  /* 0x0000001f0f097819 */ /* 0x000fe400000006ff */
[----:B------:R-:W-:Y:S04]  /*5910*/  ELECT P0, URZ, PT ;  /* 0x0000000000ff782f */ /* 0x000fe80003800000 */
[----:B------:R-:W-:Y:S02]  /*5920*/  PLOP3.LUT P1, PT, P1, P0, PT, 0xf2, 0x2f ;  /* 0x00000000002f781c */ /* 0x000fe40000f21e72 */
[----:B------:R-:W1:Y:S11]  /*5930*/  SYNCS.PHASECHK.TRANS64.TRYWAIT P2, [UR4+0x58], R9 ;  /* 0x00005809ff0075a7 */ /* 0x000e760008041104 */
[----:B------:R-:W-:Y:S05]  /*5940*/  @!P1 IADD3 R8, P0, PT, R16, 0x580, RZ ;  /* 0x0000058010089810 */ /* 0x000fea0007f1e0ff */
[----:B------:R-:W-:Y:S01]  /*5950*/  @!P1 IMAD.X R6, RZ, RZ, R17, P0 ;  /* 0x000000ffff069224 */ /* 0x000fe200000e0611 */
[----:B-1----:R-:W-:Y:S07]  /*5960*/  @!P2 BRA `(.L_x_96) ;  /* 0x000000380008a947 */ /* 0x002fee0003800000 */
.L_x_170:
[----:B------:R-:W-:Y:S01]  /*5970*/  @!P1 R2UR UR6, R6 ;  /* 0x00000000060692ca */ /* 0x000fe200000e0000 */
[----:B------:R-:W-:Y:S01]  /*5980*/  UIADD3 UR5, UPT, UPT, UR12, 0x1, URZ ;  /* 0x000000010c057890 */ /* 0x000fe2000fffe0ff */
[----:B------:R-:W-:Y:S01]  /*5990*/  @!P1 R2UR UR7, R8 ;  /* 0x00000000080792ca */ /* 0x000fe200000e0000 */
[----:B------:R-:W-:Y:S01]  /*59a0*/  UIADD3 UR25, UPT, UPT, UR4, 0x40, URZ ;  /* 0x0000004004197890 */ /* 0x000fe2000fffe0ff */
[----:B-1-3--:R-:W-:Y:S01]  /*59b0*/  @!P1 IMAD.MOV.U32 R0, RZ, RZ, 0x2000 ;  /* 0x00002000ff009424 */ /* 0x00afe200078e00ff */
[----:B------:R-:W-:Y:S01]  /*59c0*/  UISETP.NE.AND UP0, UPT, UR5, 0x3, UPT ;  /* 0x000000030500788c */ /* 0x000fe2000bf05270 */
[----:B------:R-:W-:Y:S01]  /*59d0*/  VIADD R14, R14, 0x1 ;  /* 0x000000010e0e7836 */ /* 0x000fe20000000000 */
[----:B------:R-:W-:Y:S01]  /*59e0*/  UMOV UR18, 0x0 ;  /* 0x0000000000127882 */ /* 0x000fe20000000000 */
[----:B------:R-:W-:Y:S01]  /*59f0*/  UMOV UR19, 0x10000000 ;  /* 0x1000000000137882 */ /* 0x000fe20000000000 */
[----:B------:R-:W-:Y:S02]  /*5a00*/  USEL UR21, UR5, URZ, UP0 ;  /* 0x000000ff05157287 */ /* 0x000fe40008000000 */
[----:B------:R-:W-:Y:S02]  /*5a10*/  USEL UR9, URZ, 0x1, UP0 ;  /* 0x00000001ff097887 */ /* 0x000fe40008000000 */
[----:B------:R-:W-:Y:S01]  /*5a20*/  VOTEU.ALL UP0, P1 ;  /* 0x0000000000ff7886 */ /* 0x000fe20000800000 */
[----:B------:R-:W-:Y:S01]  /*5a30*/  IMAD.U32 R9, RZ, RZ, UR6 ;  /* 0x00000006ff097e24 */ /* 0x000fe2000f8e00ff */
[----:B------:R-:W-:Y:S01]  /*5a40*/  UMOV UR28, UR60 ;  /* 0x0000003c001c7c82 */ /* 0x000fe20008000000 */
[----:B------:R-:W-:Y:S01]  /*5a50*/  IMAD.U32 R8, RZ, RZ, UR7 ;  /* 0x00000007ff087e24 */ /* 0x000fe2000f8e00ff */
[----:B------:R-:W-:Y:S01]  /*5a60*/  LOP3.LUT R15, R15, UR9, RZ, 0x3c, !PT ;  /* 0x000000090f0f7c12 */ /* 0x000fe2000f8e3cff */
[----:B------:R-:W-:Y:S01]  /*5a70*/  @!UP0 ULEA UR5, UR12, UR29, 0xd ;  /* 0x0000001d0c058291 */ /* 0x000fe2000f8e68ff */
[----:B------:R-:W-:Y:S01]  /*5a80*/  @!P1 R2UR UR7, R9 ;  /* 0x00000000090792ca */ /* 0x000fe200000e0000 */
[----:B------:R-:W-:Y:S01]  /*5a90*/  @!UP0 UIADD3 UR10, UPT, UPT, UR26, 0x20, URZ ;  /* 0x000000201a0a8890 */ /* 0x000fe2000fffe0ff */
[----:B------:R-:W-:Y:S01]  /*5aa0*/  @!P1 R2UR UR6, R8 ;  /* 0x00000000080692ca */ /* 0x000fe200000e0000 */
[----:B------:R-:W-:Y:S01]  /*5ab0*/  @!UP0 UIADD3 UR24, UPT, UPT, UR5, 0x200, URZ ;  /* 0x0000020005188890 */ /* 0x000fe2000fffe0ff */
[----:B------:R-:W-:Y:S01]  /*5ac0*/  SHF.L.U32 R6, R15, 0x1f, RZ ;  /* 0x0000001f0f067819 */ /* 0x000fe200000006ff */
[----:B------:R-:W-:Y:S01]  /*5ad0*/  @!UP0 UIADD3 UR8, UPT, UPT, UR5, 0x1200, URZ ;  /* 0x0000120005088890 */ /* 0x000fe2000fffe0ff */
[----:B------:R-:W-:Y:S01]  /*5ae0*/  VOTEU.ALL UP0, P1 ;  /* 0x0000000000ff7886 */ /* 0x000fe20000800000 */
[----:B------:R-:W-:Y:S01]  /*5af0*/  UMOV UR11, UR27 ;  /* 0x0000001b000b7c82 */ /* 0x000fe20008000000 */
[----:B------:R-:W-:Y:S01]  /*5b00*/  UMOV UR12, UR60 ;  /* 0x0000003c000c7c82 */ /* 0x000fe20008000000 */
[----:B------:R-:W-:Y:S01]  /*5b10*/  UMOV UR9, UR25 ;  /* 0x0000001900097c82 */ /* 0x000fe20008000000 */
[----:B------:R-:W-:Y:S02]  /*5b20*/  UPRMT UR16, UR61, 0x654, UR25 ;  /* 0x000006543d107896 */ /* 0x000fe40008000019 */
[----:B------:R-:W-:Y:S03]  /*5b30*/  ULEA UR5, UR21, UR29, 0x3 ;  /* 0x0000001d15057291 */ /* 0x000fe6000f8e18ff */
[----:B------:R1:W-:Y:S01]  /*5b40*/  @!UP0 UTMALDG.3D [UR24], [UR6], desc[UR18] ;  /* 0x00001218060085b4 */ /* 0x0003e20008011000 */
[----:B------:R-:W-:Y:S05]  /*5b50*/  VOTEU.ALL UP0, P1 ;  /* 0x0000000000ff7886 */ /* 0x000fea0000800000 */
[----:B------:R1:W-:Y:S01]  /*5b60*/  @!UP0 UTMALDG.3D [UR8], [UR6], desc[UR18] ;  /* 0x00001208060085b4 */ /* 0x0003e20008011000 */
[----:B------:R1:W-:Y:S01]  /*5b70*/  @!P1 SYNCS.ARRIVE.TRANS64.RED.A0TR RZ, [UR4+0x40], R0 ;  /* 0x00004000ffff99a7 */ /* 0x0003e20008300404 */
[----:B------:R-:W-:Y:S01]  /*5b80*/  SYNCS.ARRIVE.TRANS64.RED.A1T0 RZ, [UR16], RZ ;  /* 0x000000ffffff79a7 */ /* 0x000fe20008100410 */
[----:B------:R-:W3:Y:S02]  /*5b90*/  SYNCS.PHASECHK.TRANS64.TRYWAIT P0, [UR5+0x58], R6 ;  /* 0x00005806ff0075a7 */ /* 0x000ee40008001105 */
[----:B-1-3--:R-:W-:Y:S05]  /*5ba0*/  @!P0 BRA `(.L_x_97) ;  /* 0x0000003400908947 */ /* 0x00afea0003800000 */
.L_x_172:
[----:B------:R-:W-:Y:S01]  /*5bb0*/  UIADD3 UR17, UPT, UPT, UR5, 0x40, URZ ;  /* 0x0000004005117890 */ /* 0x000fe2000fffe0ff */
[----:B-1----:R-:W-:Y:S01]  /*5bc0*/  @!P1 IADD3 R6, P0, PT, R16, 0x580, RZ ;  /* 0x0000058010069810 */ /* 0x002fe20007f1e0ff */
[----:B------:R-:W-:Y:S01]  /*5bd0*/  UPLOP3.LUT UP3, UPT, UPT, UPT, UPT, 0x80, 0x8 ;  /* 0x000000000008789c */ /* 0x000fe20003f6f070 */
[----:B------:R-:W-:Y:S01]  /*5be0*/  R2UR UR42, R62 ;  /* 0x000000003e2a72ca */ /* 0x000fe200000e0000 */
[----:B------:R-:W-:Y:S01]  /*5bf0*/  UMOV UR24, 0x0 ;  /* 0x0000000000187882 */ /* 0x000fe20000000000 */
[----:B------:R-:W-:Y:S01]  /*5c00*/  @!P1 R2UR UR6, R6 ;  /* 0x00000000060692ca */ /* 0x000fe200000e0000 */
[----:B------:R-:W-:Y:S01]  /*5c10*/  @!P1 IMAD.X R0, RZ, RZ, R17, P0 ;  /* 0x000000ffff009224 */ /* 0x000fe200000e0611 */
[----:B------:R-:W-:Y:S01]  /*5c20*/  UMOV UR25, 0x10000000 ;  /* 0x1000000000197882 */ /* 0x000fe20000000000 */
[----:B------:R-:W-:Y:S01]  /*5c30*/  UMOV UR19, UR27 ;  /* 0x0000001b00137c82 */ /* 0x000fe20008000000 */
[----:B------:R-:W-:Y:S01]  /*5c40*/  UMOV UR20, UR60 ;  /* 0x0000003c00147c82 */ /* 0x000fe20008000000 */
[----:B------:R-:W-:Y:S01]  /*5c50*/  UMOV UR11, UR27 ;  /* 0x0000001b000b7c82 */ /* 0x000fe20008000000 */
[----:B------:R-:W-:Y:S01]  /*5c60*/  @!P1 R2UR UR4, R0 ;  /* 0x00000000000492ca */ /* 0x000fe200000e0000 */
[----:B------:R-:W-:Y:S01]  /*5c70*/  UMOV UR12, UR60 ;  /* 0x0000003c000c7c82 */ /* 0x000fe20008000000 */
[----:B------:R-:W-:Y:S01]  /*5c80*/  UMOV UR9, UR17 ;  /* 0x0000001100097c82 */ /* 0x000fe20008000000 */
[----:B------:R-:W-:Y:S01]  /*5c90*/  VOTEU.ALL UP0, P1 ;  /* 0x0000000000ff7886 */ /* 0x000fe20000800000 */
[----:B------:R-:W-:Y:S01]  /*5ca0*/  R2UR UR28, R63 ;  /* 0x000000003f1c72ca */ /* 0x000fe200000e0000 */
[----:B------:R-:W-:Y:S01]  /*5cb0*/  UMOV UR60, UR30 ;  /* 0x0000001e003c7c82 */ /* 0x000fe20008000000 */
[----:B------:R-:W-:Y:S01]  /*5cc0*/  ISETP.NE.AND P0, PT, R14, 0x2, PT ;  /* 0x000000020e00780c */ /* 0x000fe20003f05270 */
[----:B------:R-:W-:Y:S01]  /*5cd0*/  IMAD.U32 R8, RZ, RZ, UR6 ;  /* 0x00000006ff087e24 */ /* 0x000fe2000f8e00ff */
[----:B------:R-:W-:Y:S02]  /*5ce0*/  @!UP0 UIADD3 UR18, UPT, UPT, UR26, 0x10, URZ ;  /* 0x000000101a128890 */ /* 0x000fe4000fffe0ff */
[----:B------:R-:W-:Y:S01]  /*5cf0*/  @!UP0 UIADD3 UR10, UPT, UPT, UR26, 0x30, URZ ;  /* 0x000000301a0a8890 */ /* 0x000fe2000fffe0ff */
[----:B------:R-:W-:Y:S02]  /*5d00*/  SEL R0, RZ, 0x1, P0 ;  /* 0x00000001ff007807 */ /* 0x000fe40000000000 */
[----:B------:R-:W-:Y:S01]  /*5d10*/  IMAD.U32 R9, RZ, RZ, UR4 ;  /* 0x00000004ff097e24 */ /* 0x000fe2000f8e00ff */
[----:B------:R-:W-:Y:S01]  /*5d20*/  @!P1 R2UR UR6, R8 ;  /* 0x00000000080692ca */ /* 0x000fe200000e0000 */
[----:B------:R-:W-:Y:S01]  /*5d30*/  @!UP0 ULEA UR4, UR21, UR29, 0xd ;  /* 0x0000001d15048291 */ /* 0x000fe2000f8e68ff */
[----:B------:R-:W-:Y:S02]  /*5d40*/  LOP3.LUT R13, R13, R0, RZ, 0x3c, !PT ;  /* 0x000000000d0d7212 */ /* 0x000fe400078e3cff */
[----:B------:R-:W-:Y:S01]  /*5d50*/  @!P1 R2UR UR7, R9 ;  /* 0x00000000090792ca */ /* 0x000fe200000e0000 */
[----:B------:R-:W-:Y:S01]  /*5d60*/  @!UP0 UIADD3 UR16, UPT, UPT, UR4, 0x200, URZ ;  /* 0x0000020004108890 */ /* 0x000fe2000fffe0ff */
[----:B------:R-:W-:Y:S01]  /*5d70*/  SEL R14, R14, RZ, P0 ;  /* 0x000000ff0e0e7207 */ /* 0x000fe20000000000 */
[----:B------:R-:W-:Y:S01]  /*5d80*/  @!UP0 UIADD3 UR8, UPT, UPT, UR4, 0x1200, URZ ;  /* 0x0000120004088890 */ /* 0x000fe2000fffe0ff */
[----:B------:R-:W-:Y:S01]  /*5d90*/  VOTEU.ALL UP0, P1 ;  /* 0x0000000000ff7886 */ /* 0x000fe20000800000 */
[----:B------:R-:W-:Y:S08]  /*5da0*/  UPRMT UR4, UR61, 0x654, UR17 ;  /* 0x000006543d047896 */ /* 0x000ff00008000011 */
[----:B------:R1:W-:Y:S01]  /*5db0*/  @!UP0 UTMALDG.3D [UR16], [UR6], desc[UR24] ;  /* 0x00001810060085b4 */ /* 0x0003e20008011000 */
[----:B------:R-:W-:Y:S05]  /*5dc0*/  VOTEU.ALL UP0, P1 ;  /* 0x0000000000ff7886 */ /* 0x000fea0000800000 */
[----:B------:R3:W-:Y:S01]  /*5dd0*/  @!UP0 UTMALDG.3D [UR8], [UR6], desc[UR24] ;  /* 0x00001808060085b4 */ /* 0x0007e20008011000 */
[----:B------:R4:W-:Y:S01]  /*5de0*/  @!P1 SYNCS.ARRIVE.TRANS64.RED.A0TR RZ, [UR5+0x40], R7 ;  /* 0x00004007ffff99a7 */ /* 0x0009e20008300405 */
[----:B------:R-:W-:Y:S01]  /*5df0*/  SYNCS.ARRIVE.TRANS64.RED.A1T0 RZ, [UR4], RZ ;  /* 0x000000ffffff79a7 */ /* 0x000fe20008100404 */
[----:B------:R-:W-:Y:S02]  /*5e00*/  UIADD3 UR4, UPT, UPT, UR21, 0x1, URZ ;  /* 0x0000000115047890 */ /* 0x000fe4000fffe0ff */
[----:B------:R-:W-:Y:S02]  /*5e10*/  UIADD3 UR21, UPT, UPT, UR13, UR42, URZ ;  /* 0x0000002a0d157290 */ /* 0x000fe4000fffe0ff */
[----:B------:R-:W-:Y:S04]  /*5e20*/  UISETP.NE.AND UP0, UPT, UR4, 0x3, UPT ;  /* 0x000000030400788c */ /* 0x000fe8000bf05270 */
[----:B------:R-:W-:Y:S02]  /*5e30*/  USEL UR5, URZ, 0x1, UP0 ;  /* 0x00000001ff057887 */ /* 0x000fe40008000000 */
[----:B-1----:R-:W-:Y:S04]  /*5e40*/  UIADD3 UR20, UPT, UPT, UR14, UR28, URZ ;  /* 0x0000001c0e147290 */ /* 0x002fe8000fffe0ff */
[----:B------:R-:W-:Y:S01]  /*5e50*/  LOP3.LUT R15, R15, UR5, RZ, 0x3c, !PT ;  /* 0x000000050f0f7c12 */ /* 0x000fe2000f8e3cff */
[----:B---3--:R-:W-:Y:S01]  /*5e60*/  USEL UR12, UR4, URZ, UP0 ;  /* 0x000000ff040c7287 */ /* 0x008fe20008000000 */
[----:B------:R-:W-:Y:S11]  /*5e70*/  BRA.U UP1, `(.L_x_98) ;  /* 0xfffffff101b47547 */ /* 0x000ff6000b83ffff */
[----:B------:R-:W-:Y:S01]  /*5e80*/  UIADD3 UR29, UPT, UPT, UR29, 0x58, URZ ;  /* 0x000000581d1d7890 */ /* 0x000fe2000fffe0ff */
[----:B------:R-:W-:-:S03]  /*5e90*/  SHF.L.U32 R3, R15, 0x1f, RZ ;  /* 0x0000001f0f037819 */ /* 0x000fc600000006ff */
[----:B------:R-:W-:-:S09]  /*5ea0*/  ULEA UR4, UR12, UR29, 0x3 ;  /* 0x0000001d0c047291 */ /* 0x000fd2000f8e18ff */
[----:B------:R-:W1:Y:S02]  /*5eb0*/  SYNCS.PHASECHK.TRANS64.TRYWAIT P0, [UR4], R3 ;  /* 0x00000003ff0075a7 */ /* 0x000e640008001104 */
[----:B-1----:R-:W-:Y:S05]  /*5ec0*/  @!P0 BRA `(.L_x_99) ;  /* 0x0000003000e08947 */ /* 0x002fea0003800000 */
.L_x_174:
        /* <DEDUP_REMOVED lines=9> */
.L_x_176:
        /* <DEDUP_REMOVED lines=8> */
.L_x_101:
[----:B-1----:R1:W3:Y:S02]  /*5fe0*/  SYNCS.PHASECHK.TRANS64.TRYWAIT P0, [R0+URZ], R3 ;  /* 0x00000003000075a7 */ /* 0x0022e400080011ff */
[----:B---3--:R-:W-:Y:S05]  /*5ff0*/  @!P0 NANOSLEEP.SYNCS 0x989680 ;  /* 0x009896800000895d */ /* 0x008fea0003900000 */
[----:B------:R-:W3:Y:S02]  /*6000*/  @!P0 SYNCS.PHASECHK.TRANS64 P0, [R0+URZ], R3 ;  /* 0x00000003000085a7 */ /* 0x000ee400080010ff */
[----:B--23--:R-:W-:Y:S05]  /*6010*/  @P0 EXIT ;  /* 0x000000000000094d */ /* 0x00cfea0003800000 */
[----:B------:R-:W-:Y:S05]  /*6020*/  BRA `(.L_x_101) ;  /* 0xfffffffc00ec7947 */ /* 0x000fea000383ffff */
.L_x_89:
[----:B------:R-:W-:-:S06]  /*6030*/  UISETP.GE.AND UP0, UPT, UR24, 0x4, UPT ;  /* 0x000000041800788c */ /* 0x000fcc000bf06270 */
[----:B------:R-:W-:-:S13]  /*6040*/  PLOP3.LUT P0, PT, PT, PT, UP0, 0x80, 0x8 ;  /* 0x000000000008781c */ /* 0x000fda0003f0f008 */
[----:B-1----:R-:W-:Y:S05]  /*6050*/  @!P0 EXIT ;  /* 0x000000000000894d */ /* 0x002fea0003800000 */
[----:B------:R-:W-:Y:S01]  /*6060*/  BAR.SYNC.DEFER_BLOCKING 0x6, 0xa0 ;  /* 0x0182800000007b1d */ /* 0x000fe20000010000 */
[C---:B------:R-:W-:Y:S01]  /*6070*/  IMAD.SHL.U32 R5, R66.reuse, 0x10, RZ ;  /* 0x0000001042057824 */ /* 0x040fe200078e00ff */
[C---:B------:R-:W-:Y:S01]  /*6080*/  LOP3.LUT R72, R66.reuse, 0x60, RZ, 0xc0, !PT ;  /* 0x0000006042487812 */ /* 0x040fe200078ec0ff */
[C---:B------:R-:W-:Y:S01]  /*6090*/  IMAD.SHL.U32 R6, R61.reuse, 0x200000, RZ ;  /* 0x002000003d067824 */ /* 0x040fe200078e00ff */
[C---:B------:R-:W-:Y:S01]  /*60a0*/  LOP3.LUT R67, R66.reuse, 0x2, RZ, 0xc0, !PT ;  /* 0x0000000242437812 */ /* 0x040fe200078ec0ff */
[----:B------:R-:W-:Y:S01]  /*60b0*/  IMAD.SHL.U32 R8, R61, 0x200, RZ ;  /* 0x000002003d087824 */ /* 0x000fe200078e00ff */
[----:B------:R-:W-:Y:S02]  /*60c0*/  UMOV UR49, 0x400 ;  /* 0x0000040000317882 */ /* 0x000fe40000000000 */
[----:B------:R-:W1:Y:S01]  /*60d0*/  LDC.64 R56, c[0x0][0x888] ;  /* 0x00022200ff387b82 */ /* 0x000e620000000a00 */
[----:B------:R-:W-:Y:S01]  /*60e0*/  ULEA UR49, UR61, UR49, 0x18 ;  /* 0x000000313d317291 */ /* 0x000fe2000f8ec0ff */
[C---:B------:R-:W-:Y:S01]  /*60f0*/  IMAD.SHL.U32 R4, R66.reuse, 0x2, RZ ;  /* 0x0000000242047824 */ /* 0x040fe200078e00ff */
[C---:B------:R-:W-:Y:S01]  /*6100*/  LOP3.LUT R71, R5.reuse, 0x590, RZ, 0xc0, !PT ;  /* 0x0000059005477812 */ /* 0x040fe200078ec0ff */
[----:B------:R-:W-:Y:S01]  /*6110*/  IMAD.U32 R23, R66, 0x10000, RZ ;  /* 0x0001000042177824 */ /* 0x000fe200078e00ff */
[----:B------:R-:W-:Y:S01]  /*6120*/  LOP3.LUT R5, R5, 0x60, RZ, 0xc0, !PT ;  /* 0x0000006005057812 */ /* 0x000fe200078ec0ff */
[----:B------:R-:W-:Y:S01]  /*6130*/  UIADD3 UR4, UPT, UPT, UR49, 0x200, URZ ;  /* 0x0000020031047890 */ /* 0x000fe2000fffe0ff */
[----:B------:R-:W-:Y:S01]  /*6140*/  LOP3.LUT R6, R6, 0x200000, RZ, 0xc0, !PT ;  /* 0x0020000006067812 */ /* 0x000fe200078ec0ff */
[----:B------:R-:W2:Y:S01]  /*6150*/  LDC.64 R58, c[0x0][0x890] ;  /* 0x00022400ff3a7b82 */ /* 0x000ea20000000a00 */
[----:B------:R-:W-:Y:S01]  /*6160*/  LOP3.LUT R66, R66, 0x4, RZ, 0xc0, !PT ;  /* 0x0000000442427812 */ /* 0x000fe200078ec0ff */
[----:B------:R-:W-:Y:S01]  /*6170*/  IMAD.MOV.U32 R22, RZ, RZ, RZ ;  /* 0x000000ffff167224 */ /* 0x000fe200078e00ff */
[----:B------:R-:W-:-:S02]  /*6180*/  LOP3.LUT R71, R71, 0x200, R8, 0xf8, !PT ;  /* 0x0000020047477812 */ /* 0x000fc400078ef808 */
[----:B------:R-:W-:Y:S02]  /*6190*/  CS2R R68, SRZ ;  /* 0x0000000000447805 */ /* 0x000fe4000001ff00 */
[----:B------:R-:W-:Y:S01]  /*61a0*/  LOP3.LUT R4, R5, 0xc, R4, 0xf8, !PT ;  /* 0x0000000c05047812 */ /* 0x000fe200078ef804 */
[----:B------:R-:W-:Y:S01]  /*61b0*/  IMAD.MOV.U32 R65, RZ, RZ, RZ ;  /* 0x000000ffff417224 */ /* 0x000fe200078e00ff */
[----:B------:R-:W-:Y:S01]  /*61c0*/  LOP3.LUT R23, R6, 0x400000, R23, 0xf8, !PT ;  /* 0x0040000006177812 */ /* 0x000fe200078ef817 */
[----:B------:R-:W3:Y:S01]  /*61d0*/  LDC.64 R54, c[0x0][0x8b0] ;  /* 0x00022c00ff367b82 */ /* 0x000ee20000000a00 */
[----:B------:R-:W4:Y:S01]  /*61e0*/  LDS R0, [UR49+0x130] ;  /* 0x00013031ff007984 */ /* 0x000f220008000800 */
[----:B------:R-:W-:Y:S01]  /*61f0*/  IADD3 R70, PT, PT, -R66, 0x2, RZ ;  /* 0x0000000242467810 */ /* 0x000fe20007ffe1ff */
[----:B------:R-:W-:Y:S01]  /*6200*/  IMAD.MOV R67, RZ, RZ, -R67 ;  /* 0x000000ffff437224 */ /* 0x000fe200078e0a43 */
[----:B------:R-:W-:Y:S01]  /*6210*/  LOP3.LUT R71, R71, R4, RZ, 0xfc, !PT ;  /* 0x0000000447477212 */ /* 0x000fe200078efcff */
[----:B------:R-:W-:Y:S01]  /*6220*/  IMAD.U32 R73, RZ, RZ, UR4 ;  /* 0x00000004ff497e24 */ /* 0x000fe2000f8e00ff */
[----:B------:R-:W1:Y:S01]  /*6230*/  LDCU UR62, c[0x0][0x370] ;  /* 0x00006e00ff3e77ac */ /* 0x000e620008000800 */
[----:B------:R-:W-:Y:S01]  /*6240*/  IMAD.MOV R66, RZ, RZ, -R66 ;  /* 0x000000ffff427224 */ /* 0x000fe200078e0a42 */
[----:B------:R-:W1:Y:S01]  /*6250*/  LDC.64 R52, c[0x0][0x8a8] ;  /* 0x00022a00ff347b82 */ /* 0x000e620000000a00 */
[----:B------:R-:W-:Y:S01]  /*6260*/  IMAD.SHL.U32 R70, R70, 0x10, RZ ;  /* 0x0000001046467824 */ /* 0x000fe200078e00ff */
[----:B------:R-:W-:Y:S01]  /*6270*/  LEA R71, R71, UR4, 0x2 ;  /* 0x0000000447477c11 */ /* 0x000fe2000f8e10ff */
[----:B------:R-:W-:Y:S01]  /*6280*/  UMOV UR52, 0x1 ;  /* 0x0000000100347882 */ /* 0x000fe20000000000 */
[----:B------:R-:W1:Y:S01]  /*6290*/  LDCU UR42, c[0x0][0xb0c] ;  /* 0x00016180ff2a77ac */ /* 0x000e620008000800 */
[----:B------:R-:W1:Y:S01]  /*62a0*/  LDCU UR38, c[0x0][0xb30] ;  /* 0x00016600ff2677ac */ /* 0x000e620008000800 */
[----:B------:R-:W1:Y:S01]  /*62b0*/  LDCU.64 UR54, c[0x0][0x888] ;  /* 0x00011100ff3677ac */ /* 0x000e620008000a00 */
[----:B------:R-:W1:Y:S01]  /*62c0*/  LDCU.64 UR40, c[0x0][0xb28] ;  /* 0x00016500ff2877ac */ /* 0x000e620008000a00 */
[----:B------:R-:W1:Y:S01]  /*62d0*/  LDCU.128 UR56, c[0x0][0xb10] ;  /* 0x00016200ff3877ac */ /* 0x000e620008000c00 */
[----:B------:R-:W1:Y:S01]  /*62e0*/  LDCU UR53, c[0x0][0x374] ;  /* 0x00006e80ff3577ac */ /* 0x000e620008000800 */
[----:B------:R-:W-:Y:S01]  /*62f0*/  UMOV UR48, URZ ;  /* 0x000000ff00307c82 */ /* 0x000fe20008000000 */
[----:B------:R-:W-:Y:S01]  /*6300*/  UMOV UR51, URZ ;  /* 0x000000ff00337c82 */ /* 0x000fe20008000000 */
[----:B------:R-:W-:Y:S01]  /*6310*/  UMOV UR50, URZ ;  /* 0x000000ff00327c82 */ /* 0x000fe20008000000 */
[----:B--2-4-:R-:W-:-:S07]  /*6320*/  IMAD.IADD R23, R0, 0x1, R23 ;  /* 0x0000000100177824 */ /* 0x014fce00078e0217 */
.L_x_132:
[C---:B------:R-:W-:Y:S02]  /*6330*/  LEA R3, R65.reuse, UR49, 0x3 ;  /* 0x0000003141037c11 */ /* 0x040fe4000f8e18ff */
[----:B------:R-:W-:Y:S02]  /*6340*/  SHF.L.U32 R0, R68, 0x1f, RZ ;  /* 0x0000001f44007819 */ /* 0x000fe400000006ff */
[----:B-1----:R-:W-:Y:S02]  /*6350*/  LEA R5, R65, UR49, 0x4 ;  /* 0x0000003141057c11 */ /* 0x002fe4000f8e20ff */
[----:B------:R-:W2:Y:S02]  /*6360*/  SYNCS.PHASECHK.TRANS64.TRYWAIT P0, [R3+URZ+0x80], R0 ;  /* 0x00008000030075a7 */ /* 0x000ea400080011ff */
[----:B--2---:R-:W-:Y:S05]  /*6370*/  @!P0 BRA `(.L_x_102) ;  /* 0x0000002c00e48947 */ /* 0x004fea0003800000 */
.L_x_177:
        /* <DEDUP_REMOVED lines=8> */
[----:B----4-:R-:W-:Y:S11]  /*6400*/  LOP3.LUT P0, RZ, R6, 0x1, RZ, 0xc0, !PT ;  /* 0x0000000106ff7812 */ /* 0x010ff6000780c0ff */
[----:B------:R-:W-:Y:S02]  /*6410*/  @!UPT UIADD3 URZ, UPT, UPT, URZ, URZ, URZ ;  /* 0x000000fffffff290 */ /* 0x000fe4000fffe0ff */
[----:B-1----:R-:W-:Y:S01]  /*6420*/  VOTEU.ANY UP1, P0 ;  /* 0x0000000000ff7886 */ /* 0x002fe20000020100 */
[----:B------:R-:W-:Y:S01]  /*6430*/  PLOP3.LUT P0, PT, PT, PT, UP1, 0x80, 0x8 ;  /* 0x000000000008781c */ /* 0x000fe20003f0f018 */
[----:B------:R-:W-:Y:S06]  /*6440*/  UP2UR UR4, UPR, URZ, 0x2 ;  /* 0x00000002ff047883 */ /* 0x000fec0008000000 */
[----:B------:R-:W-:Y:S06]  /*6450*/  IMAD.U32 R74, RZ, RZ, UR4 ;  /* 0x00000004ff4a7e24 */ /* 0x000fec000f8e00ff */
[----:B--2---:R-:W-:Y:S02]  /*6460*/  @P0 SHF.R.U32.HI R0, RZ, 0x10, R5 ;  /* 0x00000010ff000819 */ /* 0x004fe40000011605 */
        /* <DEDUP_REMOVED lines=12> */
[----:B------:R-:W2:Y:S01]  /*6530*/  LDCU UR12, c[0x0][0xb20] ;  /* 0x00016400ff0c77ac */ /* 0x000ea20008000800 */
[----:B------:R-:W-:Y:S02]  /*6540*/  UIMAD.WIDE.U32 UR4, UR53, UR59, URZ ;  /* 0x0000003b350472a5 */ /* 0x000fe4000f8e00ff */
[----:B------:R-:W-:Y:S02]  /*6550*/  UIMAD.WIDE.U32 UR6, UR62, UR56, URZ ;  /* 0x000000383e0672a5 */ /* 0x000fe4000f8e00ff */
[----:B------:R-:W-:Y:S02]  /*6560*/  UISETP.NE.AND UP0, UPT, UR58, 0x1, UPT ;  /* 0x000000013a00788c */ /* 0x000fe4000bf05270 */
[----:B------:R-:W-:Y:S02]  /*6570*/  UIMAD.WIDE.U32 UR8, UR36, UR59, URZ ;  /* 0x0000003b240872a5 */ /* 0x000fe4000f8e00ff */
[----:B------:R-:W-:Y:S02]  /*6580*/  UIMAD.WIDE.U32 UR10, UR37, UR56, URZ ;  /* 0x00000038250a72a5 */ /* 0x000fe4000f8e00ff */
[----:B------:R-:W-:Y:S02]  /*6590*/  UISETP.NE.AND UP1, UPT, UR42, 0x1, UPT ;  /* 0x000000012a00788c */ /* 0x000fe4000bf25270 */
[----:B------:R-:W-:Y:S01]  /*65a0*/  UISETP.NE.AND UP2, UPT, UR39, 0x1, UPT ;  /* 0x000000012700788c */ /* 0x000fe2000bf45270 */
[----:B------:R-:W-:Y:S02]  /*65b0*/  UMOV UR4, UR5 ;  /* 0x0000000500047c82 */ /* 0x000fe40008000000 */
[----:B--2---:R-:W-:Y:S03]  /*65c0*/  USHF.R.U32.HI UR5, URZ, UR12, UR4 ;  /* 0x0000000cff057299 */ /* 0x004fe60008011604 */
[----:B------:R-:W-:Y:S02]  /*65d0*/  UMOV UR4, UR7 ;  /* 0x0000000700047c82 */ /* 0x000fe40008000000 */
[----:B------:R-:W-:Y:S02]  /*65e0*/  USHF.R.U32.HI UR7, URZ, UR57, UR4 ;  /* 0x00000039ff077299 */ /* 0x000fe40008011604 */
[----:B------:R-:W-:Y:S02]  /*65f0*/  USEL UR4, UR53, UR5, !UP0 ;  /* 0x0000000535047287 */ /* 0x000fe4000c000000 */
[----:B------:R-:W-:Y:S01]  /*6600*/  USEL UR7, UR62, UR7, !UP1 ;  /* 0x000000073e077287 */ /* 0x000fe2000c800000 */
[----:B------:R-:W-:Y:S01]  /*6610*/  UMOV UR5, UR9 ;  /* 0x0000000900057c82 */ /* 0x000fe20008000000 */
[----:B------:R-:W-:Y:S02]  /*6620*/  UIMAD.WIDE.U32 UR8, UR4, UR40, URZ ;  /* 0x00000028040872a5 */ /* 0x000fe4000f8e00ff */
[----:B------:R-:W-:Y:S03]  /*6630*/  USHF.R.U32.HI UR6, URZ, UR12, UR5 ;  /* 0x0000000cff067299 */ /* 0x000fe60008011605 */
[----:B------:R-:W-:Y:S01]  /*6640*/  UMOV UR5, UR11 ;  /* 0x0000000b00057c82 */ /* 0x000fe20008000000 */
[----:B------:R-:W-:Y:S02]  /*6650*/  UIMAD.WIDE.U32 UR10, UR7, UR40, URZ ;  /* 0x00000028070a72a5 */ /* 0x000fe4000f8e00ff */
[----:B------:R-:W-:Y:S02]  /*6660*/  USHF.R.U32.HI UR12, URZ, UR57, UR5 ;  /* 0x00000039ff0c7299 */ /* 0x000fe40008011605 */
[----:B------:R-:W-:Y:S01]  /*6670*/  USEL UR6, UR36, UR6, !UP0 ;  /* 0x0000000624067287 */ /* 0x000fe2000c000000 */
[----:B------:R-:W-:Y:S02]  /*6680*/  UMOV UR5, UR9 ;  /* 0x0000000900057c82 */ /* 0x000fe40008000000 */
[----:B------:R-:W-:Y:S01]  /*6690*/  UMOV UR10, UR11 ;  /* 0x0000000b000a7c82 */ /* 0x000fe20008000000 */
[----:B------:R-:W-:Y:S02]  /*66a0*/  @UP2 USHF.R.U32.HI UR4, URZ, UR41, UR5 ;  /* 0x00000029ff042299 */ /* 0x000fe40008011605 */
[----:B------:R-:W-:Y:S02]  /*66b0*/  @UP2 USHF.R.U32.HI UR7, URZ, UR41, UR10 ;  /* 0x00000029ff072299 */ /* 0x000fe4000801160a */
[----:B------:R-:W-:Y:S02]  /*66c0*/  UIMAD UR4, UR39, UR4, URZ ;  /* 0x00000004270472a4 */ /* 0x000fe4000f8e02ff */
[----:B------:R-:W-:Y:S02]  /*66d0*/  UIMAD.WIDE.U32 UR10, UR6, UR40, URZ ;  /* 0x00000028060a72a5 */ /* 0x000fe4000f8e00ff */
[----:B------:R-:W-:Y:S02]  /*66e0*/  USEL UR5, UR37, UR12, !UP1 ;  /* 0x0000000c25057287 */ /* 0x000fe4000c800000 */
[----:B------:R-:W-:Y:S02]  /*66f0*/  UIMAD UR8, UR39, UR7, URZ ;  /* 0x00000007270872a4 */ /* 0x000fe4000f8e02ff */
[----:B------:R-:W-:Y:S03]  /*6700*/  UISETP.GE.AND UP0, UPT, UR6, UR4, UPT ;  /* 0x000000040600728c */ /* 0x000fe6000bf06270 */
[----:B------:R-:W-:Y:S01]  /*6710*/  UMOV UR4, UR11 ;  /* 0x0000000b00047c82 */ /* 0x000fe20008000000 */
[----:B------:R-:W-:Y:S02]  /*6720*/  UISETP.GE.OR UP0, UPT, UR5, UR8, UP0 ;  /* 0x000000080500728c */ /* 0x000fe40008706670 */
[----:B------:R-:W-:Y:S02]  /*6730*/  USHF.R.U32.HI UR4, URZ, UR41, UR4 ;  /* 0x00000029ff047299 */ /* 0x000fe40008011604 */
[----:B------:R-:W-:Y:S02]  /*6740*/  UIMAD.WIDE.U32 UR8, UR5, UR40, URZ ;  /* 0x00000028050872a5 */ /* 0x000fe4000f8e00ff */
[----:B------:R-:W-:Y:S02]  /*6750*/  USEL UR11, UR6, UR4, !UP2 ;  /* 0x00000004060b7287 */ /* 0x000fe4000d000000 */
[----:B------:R-:W-:Y:S02]  /*6760*/  UIADD3 UR8, UPT, UPT, -UR5, URZ, URZ ;  /* 0x000000ff05087290 */ /* 0x000fe4000fffe1ff */
[----:B------:R-:W-:Y:S01]  /*6770*/  UIADD3 UR10, UPT, UPT, -UR11, URZ, URZ ;  /* 0x000000ff0b0a7290 */ /* 0x000fe2000fffe1ff */
[----:B------:R-:W-:Y:S01]  /*6780*/  @!UP0 UMOV UR4, UR9 ;  /* 0x0000000900048c82 */ /* 0x000fe20008000000 */
[----:B------:R-:W-:Y:S02]  /*6790*/  UIADD3 UR9, UPT, UPT, -UR6, URZ, URZ ;  /* 0x000000ff06097290 */ /* 0x000fe4000fffe1ff */
[----:B------:R-:W-:Y:S02]  /*67a0*/  @!UP0 USHF.R.U32.HI UR4, URZ, UR41, UR4 ;  /* 0x00000029ff048299 */ /* 0x000fe40008011604 */
[----:B------:R-:W-:Y:S02]  /*67b0*/  UIMAD UR10, UR39, UR10, UR6 ;  /* 0x0000000a270a72a4 */ /* 0x000fe4000f8e0206 */
[----:B------:R-:W-:Y:S04]  /*67c0*/  @!UP0 USEL UR4, UR5, UR4, !UP2 ;  /* 0x0000000405048287 */ /* 0x000fe8000d000000 */
[----:B------:R-:W-:Y:S02]  /*67d0*/  @!UP0 UIMAD UR10, UR7, UR10, UR4 ;  /* 0x0000000a070a82a4 */ /* 0x000fe4000f8e0204 */
[----:B------:R-:W-:Y:S02]  /*67e0*/  @!UP0 UIADD3 UR11, UPT, UPT, UR11, -UR4, URZ ;  /* 0x800000040b0b8290 */ /* 0x000fe4000fffe0ff */
[----:B------:R-:W-:Y:S02]  /*67f0*/  UIMAD UR7, UR42, UR8, UR37 ;  /* 0x000000082a0772a4 */ /* 0x000fe4000f8e0225 */
[----:B------:R-:W-:Y:S02]  /*6800*/  @!UP0 UIMAD UR6, UR11, UR39, UR5 ;  /* 0x000000270b0682a4 */ /* 0x000fe4000f8e0205 */
[----:B------:R-:W-:Y:S01]  /*6810*/  UIMAD UR4, UR58, UR9, UR36 ;  /* 0x000000093a0472a4 */ /* 0x000fe2000f8e0224 */
[----:B------:R-:W-:Y:S02]  /*6820*/  @!UP0 UMOV UR5, UR10 ;  /* 0x0000000a00058c82 */ /* 0x000fe40008000000 */
[----:B------:R-:W-:Y:S02]  /*6830*/  UIMAD UR37, UR5, UR42, UR7 ;  /* 0x0000002a052572a4 */ /* 0x000fe4000f8e0207 */
[----:B------:R-:W-:Y:S11]  /*6840*/  UIMAD UR36, UR6, UR58, UR4 ;  /* 0x0000003a062472a4 */ /* 0x000ff6000f8e0204 */
[----:B------:R-:W-:Y:S01]  /*6850*/  @!UPT UIADD3 URZ, UPT, UPT, URZ, URZ, URZ ;  /* 0x000000fffffff290 */ /* 0x000fe2000fffe0ff */
.L_x_103:
[----:B------:R-:W-:Y:S01]  /*6860*/  UISETP.NE.AND UP0, UPT, UR38, 0x1, UPT ;  /* 0x000000012600788c */ /* 0x000fe2000bf05270 */
[----:B------:R-:W-:Y:S01]  /*6870*/  R2UR UR11, R73 ;  /* 0x00000000490b72ca */ /* 0x000fe200000e0000 */
[----:B------:R-:W-:Y:S01]  /*6880*/  USHF.L.U32 UR46, UR20, 0x6, URZ ;  /* 0x00000006142e7899 */ /* 0x000fe200080006ff */
[----:B------:R-:W-:Y:S01]  /*6890*/  IADD3 R65, PT, PT, R65, 0x1, RZ ;  /* 0x0000000141417810 */ /* 0x000fe20007ffe0ff */
[----:B------:R-:W-:Y:S07]  /*68a0*/  USHF.L.U32 UR45, UR21, 0x6, URZ ;  /* 0x00000006152d7899 */ /* 0x000fee00080006ff */
[----:B------:R-:W2:Y:S01]  /*68b0*/  @!UP0 LDCU.128 UR12, c[0x0][0xb10] ;  /* 0x00016200ff0c87ac */ /* 0x000ea20008000c00 */
[----:B------:R-:W4:Y:S01]  /*68c0*/  @!UP0 LDCU UR5, c[0x0][0xb0c] ;  /* 0x00016180ff0587ac */ /* 0x000f220008000800 */
[----:B------:R-:W3:Y:S01]  /*68d0*/  @!UP0 LDCU UR10, c[0x0][0xb20] ;  /* 0x00016400ff0a87ac */ /* 0x000ee20008000800 */
[----:B--2---:R-:W-:Y:S02]  /*68e0*/  UIMAD.WIDE.U32 UR8, UR37, UR12, URZ ;  /* 0x0000000c250872a5 */ /* 0x004fe4000f8e00ff */
[----:B------:R-:W-:Y:S02]  /*68f0*/  UIMAD.WIDE.U32 UR6, UR36, UR15, URZ ;  /* 0x0000000f240672a5 */ /* 0x000fe4000f8e00ff */
[----:B------:R-:W-:Y:S03]  /*6900*/  @!UP0 UISETP.NE.AND UP1, UPT, UR14, 0x1, UPT ;  /* 0x000000010e00888c */ /* 0x000fe6000bf25270 */
[----:B------:R-:W-:Y:S01]  /*6910*/  @!UP0 UMOV UR4, UR9 ;  /* 0x0000000900048c82 */ /* 0x000fe20008000000 */
[----:B----4-:R-:W-:Y:S02]  /*6920*/  @!UP0 UISETP.NE.AND UP2, UPT, UR5, 0x1, UPT ;  /* 0x000000010500888c */ /* 0x010fe4000bf45270 */
[----:B------:R-:W-:Y:S01]  /*6930*/  @!UP0 USHF.R.U32.HI UR4, URZ, UR13, UR4 ;  /* 0x0000000dff048299 */ /* 0x000fe20008011604 */
[----:B------:R-:W-:Y:S02]  /*6940*/  @!UP0 UMOV UR6, UR7 ;  /* 0x0000000700068c82 */ /* 0x000fe40008000000 */
[----:B---3--:R-:W-:Y:S02]  /*6950*/  @!UP0 USHF.R.U32.HI UR6, URZ, UR10, UR6 ;  /* 0x0000000aff068299 */ /* 0x008fe40008011606 */
[----:B------:R-:W-:Y:S02]  /*6960*/  @!UP0 USEL UR7, UR37, UR4, !UP2 ;  /* 0x0000000425078287 */ /* 0x000fe4000d000000 */
[----:B------:R-:W-:Y:S04]  /*6970*/  @!UP0 USEL UR6, UR36, UR6, !UP1 ;  /* 0x0000000624068287 */ /* 0x000fe8000c800000 */
[----:B------:R-:W-:Y:S02]  /*6980*/  @!UP0 UIADD3 UR4, UPT, UPT, -UR7, UR6, URZ ;  /* 0x0000000607048290 */ /* 0x000fe4000fffe1ff */
[----:B------:R-:W-:Y:S02]  /*6990*/  @!UP0 UIADD3 UR6, UPT, UPT, UR7, -UR6, URZ ;  /* 0x8000000607068290 */ /* 0x000fe4000fffe0ff */
[----:B------:R-:W-:Y:S02]  /*69a0*/  @!UP0 UIMAD UR37, UR4, UR5, UR37 ;  /* 0x00000005042582a4 */ /* 0x000fe4000f8e0225 */
[----:B------:R-:W-:Y:S02]  /*69b0*/  @!UP0 UIMAD UR36, UR6, UR14, UR36 ;  /* 0x0000000e062482a4 */ /* 0x000fe4000f8e0224 */
[----:B------:R-:W-:Y:S09]  /*69c0*/  ULOP3.LUT UP0, URZ, UR11, 0x1b0, URZ, 0xc0, !UPT ;  /* 0x000001b00bff7892 */ /* 0x000ff2000f80c0ff */
[----:B------:R-:W-:Y:S05]  /*69d0*/  BRA.U !UP0, `(.L_x_104) ;  /* 0x00000001087c7547 */ /* 0x000fea000b800000 */
[----:B------:R-:W2:Y:S01]  /*69e0*/  LDCU.64 UR8, c[0x4][0x80] ;  /* 0x01001000ff0877ac */ /* 0x000ea20008000a00 */
[----:B------:R-:W-:Y:S01]  /*69f0*/  MOV R2, 0x0 ;  /* 0x0000000000027802 */ /* 0x000fe20000000f00 */
[----:B------:R-:W-:Y:S02]  /*6a00*/  HFMA2 R12, -RZ, RZ, 0, 5.9604644775390625e-08 ;  /* 0x00000001ff0c7431 */ /* 0x000fe400000001ff */
[----:B------:R-:W-:Y:S01]  /*6a10*/  IMAD.MOV.U32 R8, RZ, RZ, 0x70 ;  /* 0x00000070ff087424 */ /* 0x000fe200078e00ff */
[----:B------:R3:W4:Y:S01]  /*6a20*/  LDC.64 R14, c[0x4][R2] ;  /* 0x01000000020e7b82 */ /* 0x0007220000000a00 */
[----:B------:R-:W1:Y:S01]  /*6a30*/  LDCU.64 UR6, c[0x4][0x88] ;  /* 0x01001100ff0677ac */ /* 0x000e620008000a00 */
[----:B------:R-:W-:Y:S01]  /*6a40*/  IMAD.MOV.U32 R13, RZ, RZ, RZ ;  /* 0x000000ffff0d7224 */ /* 0x000fe200078e00ff */
[----:B------:R-:W1:Y:S01]  /*6a50*/  LDCU.64 UR4, c[0x4][0x8] ;  /* 0x01000100ff0477ac */ /* 0x000e620008000a00 */
[----:B--2---:R-:W-:Y:S01]  /*6a60*/  MOV R5, UR9 ;  /* 0x0000000900057c02 */ /* 0x004fe20008000f00 */
[----:B------:R-:W-:Y:S01]  /*6a70*/  IMAD.U32 R4, RZ, RZ, UR8 ;  /* 0x00000008ff047e24 */ /* 0x000fe2000f8e00ff */
[----:B-1----:R-:W-:Y:S01]  /*6a80*/  MOV R7, UR7 ;  /* 0x0000000700077c02 */ /* 0x002fe20008000f00 */
[----:B------:R-:W-:Y:S01]  /*6a90*/  IMAD.U32 R6, RZ, RZ, UR6 ;  /* 0x00000006ff067e24 */ /* 0x000fe2000f8e00ff */
[----:B------:R-:W-:Y:S01]  /*6aa0*/  MOV R11, UR5 ;  /* 0x00000005000b7c02 */ /* 0x000fe20008000f00 */
[----:B------:R-:W-:Y:S02]  /*6ab0*/  IMAD.U32 R10, RZ, RZ, UR4 ;  /* 0x00000004ff0a7e24 */ /* 0x000fe4000f8e00ff */
[----:B------:R-:W-:Y:S07]  /*6ac0*/  LEPC R20, `(.L_x_105) ;  /* 0x000000001014794e */ /* 0x000fee0000000000 */
[----:B---345:R-:W-:Y:S05]  /*6ad0*/  CALL.ABS.NOINC R14 ;  /* 0x000000000e007343 */ /* 0x038fea0003c00000 */
.L_x_105:
[----:B------:R-:W1:Y:S01]  /*6ae0*/  LDCU.64 UR8, c[0x4][0x80] ;  /* 0x01001000ff0877ac */ /* 0x000e620008000a00 */
[----:B------:R-:W2:Y:S01]  /*6af0*/  LDC.64 R2, c[0x4][R2] ;  /* 0x0100000002027b82 */ /* 0x000ea20000000a00 */
[----:B------:R-:W-:Y:S02]  /*6b00*/  HFMA2 R12, -RZ, RZ, 0, 5.9604644775390625e-08 ;  /* 0x00000001ff0c7431 */ /* 0x000fe400000001ff */
[----:B------:R-:W-:Y:S02]  /*6b10*/  IMAD.MOV.U32 R8, RZ, RZ, 0x70 ;  /* 0x00000070ff087424 */ /* 0x000fe400078e00ff */
[----:B------:R-:W-:Y:S01]  /*6b20*/  IMAD.MOV.U32 R13, RZ, RZ, RZ ;  /* 0x000000ffff0d7224 */ /* 0x000fe200078e00ff */
[----:B------:R-:W3:Y:S01]  /*6b30*/  LDCU.64 UR6, c[0x4][0x88] ;  /* 0x01001100ff0677ac */ /* 0x000ee20008000a00 */
[----:B------:R-:W4:Y:S01]  /*6b40*/  LDCU.64 UR4, c[0x4][0x8] ;  /* 0x01000100ff0477ac */ /* 0x000f220008000a00 */
[----:B-1----:R-:W-:Y:S02]  /*6b50*/  MOV R4, UR8 ;  /* 0x0000000800047c02 */ /* 0x002fe40008000f00 */
[----:B------:R-:W-:Y:S02]  /*6b60*/  MOV R5, UR9 ;  /* 0x0000000900057c02 */ /* 0x000fe40008000f00 */
[----:B---3--:R-:W-:Y:S01]  /*6b70*/  MOV R7, UR7 ;  /* 0x0000000700077c02 */ /* 0x008fe20008000f00 */
[----:B------:R-:W-:Y:S01]  /*6b80*/  IMAD.U32 R6, RZ, RZ, UR6 ;  /* 0x00000006ff067e24 */ /* 0x000fe2000f8e00ff */
[----:B----4-:R-:W-:Y:S01]  /*6b90*/  MOV R11, UR5 ;  /* 0x00000005000b7c02 */ /* 0x010fe20008000f00 */
[----:B------:R-:W-:Y:S02]  /*6ba0*/  IMAD.U32 R10, RZ, RZ, UR4 ;  /* 0x00000004ff0a7e24 */ /* 0x000fe4000f8e00ff */
[----:B------:R-:W-:Y:S07]  /*6bb0*/  LEPC R20, `(.L_x_104) ;  /* 0x000000001014794e */ /* 0x000fee0000000000 */
[----:B--2---:R-:W-:Y:S05]  /*6bc0*/  CALL.ABS.NOINC R2 ;  /* 0x0000000002007343 */ /* 0x004fea0003c00000 */
.L_x_104:
[----:B------:R-:W-:Y:S02]  /*6bd0*/  ISETP.NE.U32.AND P0, PT, RZ, UR54, PT ;  /* 0x00000036ff007c0c */ /* 0x000fe4000bf05070 */
[C---:B------:R-:W-:Y:S02]  /*6be0*/  ISETP.NE.U32.AND P1, PT, R58.reuse, RZ, PT ;  /* 0x000000ff3a00720c */ /* 0x040fe40003f25070 */
[----:B------:R-:W-:Y:S02]  /*6bf0*/  ISETP.NE.U32.AND P4, PT, R58, RZ, PT ;  /* 0x000000ff3a00720c */ /* 0x000fe40003f85070 */
[----:B------:R-:W-:Y:S02]  /*6c00*/  ISETP.NE.AND.EX P0, PT, RZ, UR55, PT, P0 ;  /* 0x00000037ff007c0c */ /* 0x000fe4000bf05300 */
[C---:B------:R-:W-:Y:S02]  /*6c10*/  ISETP.NE.AND.EX P1, PT, R59.reuse, RZ, PT, P1 ;  /* 0x000000ff3b00720c */ /* 0x040fe40003f25310 */
[----:B------:R-:W-:Y:S02]  /*6c20*/  ISETP.NE.AND.EX P4, PT, R59, RZ, P0, P4 ;  /* 0x000000ff3b00720c */ /* 0x000fe40000785340 */
[----:B------:R-:W-:Y:S02]  /*6c30*/  ISETP.NE.U32.AND P5, PT, R54, RZ, PT ;  /* 0x000000ff3600720c */ /* 0x000fe40003fa5070 */
[----:B------:R-:W-:Y:S02]  /*6c40*/  ISETP.NE.U32.AND P3, PT, RZ, UR54, PT ;  /* 0x00000036ff007c0c */ /* 0x000fe4000bf65070 */
[----:B------:R-:W-:Y:S02]  /*6c50*/  PLOP3.LUT P2, PT, PT, PT, PT, 0x8, 0x80 ;  /* 0x000000000080781c */ /* 0x000fe40003f4e170 */
[----:B------:R-:W-:Y:S02]  /*6c60*/  ISETP.NE.AND.EX P5, PT, R55, RZ, PT, P5 ;  /* 0x000000ff3700720c */ /* 0x000fe40003fa5350 */
[----:B------:R-:W-:Y:S03]  /*6c70*/  ISETP.NE.AND.EX P3, PT, RZ, UR55, PT, P3 ;  /* 0x00000037ff007c0c */ /* 0x000fe6000bf65330 */
[----:B------:R-:W-:Y:S01]  /*6c80*/  @!P4 PLOP3.LUT P2, PT, P1, PT, PT, 0x80, 0x8 ;  /* 0x000000000008c81c */ /* 0x000fe20000f4f070 */
[----:B------:R-:W-:Y:S01]  /*6c90*/  @!UPT UIADD3 URZ, UPT, UPT, URZ, URZ, URZ ;  /* 0x000000fffffff290 */ /* 0x000fe2000fffe0ff */
[----:B------:R-:W-:Y:S11]  /*6ca0*/  @!P1 BRA `(.L_x_106) ;  /* 0x0000000000309947 */ /* 0x000ff60003800000 */
[----:B------:R-:W-:Y:S01]  /*6cb0*/  ISETP.NE.U32.AND P0, PT, R56, RZ, PT ;  /* 0x000000ff3800720c */ /* 0x000fe20003f05070 */
[----:B------:R-:W2:Y:S01]  /*6cc0*/  LDCU.64 UR4, c[0x0][0x358] ;  /* 0x00006b00ff0477ac */ /* 0x000ea20008000a00 */
[----:B------:R-:W-:Y:S02]  /*6cd0*/  IMAD.MOV.U32 R60, RZ, RZ, 0x1 ;  /* 0x00000001ff3c7424 */ /* 0x000fe400078e00ff */
[----:B------:R-:W-:Y:S11]  /*6ce0*/  ISETP.NE.AND.EX P0, PT, R57, RZ, PT, P0 ;  /* 0x000000ff3900720c */ /* 0x000ff60003f05300 */
[----:B------:R-:W-:Y:S02]  /*6cf0*/  @!UPT UIADD3 URZ, UPT, UPT, URZ, URZ, URZ ;  /* 0x000000fffffff290 */ /* 0x000fe4000fffe0ff */
[----:B------:R-:W3:Y:S01]  /*6d00*/  @P0 LDC.64 R2, c[0x0][0x888] ;  /* 0x00022200ff020b82 */ /* 0x000ee20000000a00 */
[----:B-1----:R-:W-:Y:S04]  /*6d10*/  @P0 IMAD R0, R58, UR60, RZ ;  /* 0x0000003c3a000c24 */ /* 0x002fe8000f8e02ff */
[----:B---3--:R-:W-:Y:S04]  /*6d20*/  @P0 IMAD.WIDE R2, R0, 0x4, R2 ;  /* 0x0000000400020825 */ /* 0x008fe800078e0202 */
[----:B------:R-:W-:Y:S01]  /*6d30*/  HFMA2 R0, -RZ, RZ, 0, 5.9604644775390625e-08 ;  /* 0x00000001ff007431 */ /* 0x000fe200000001ff */
[----:B--2--5:R2:W5:Y:S04]  /*6d40*/  @P0 LDG.E R27, desc[UR4][R2.64] ;  /* 0x00000004021b0981 */ /* 0x024568000c1e1900 */
[----:B------:R-:W-:Y:S01]  /*6d50*/  @!P0 PRMT R60, R0, 0x7610, R60 ;  /* 0x00007610003c8816 */ /* 0x000fe2000000003c */
[----:B--2---:R-:W3:Y:S06]  /*6d60*/  @!P0 LDC R27, c[0x0][0x880] ;  /* 0x00022000ff1b8b82 */ /* 0x004eec0000000800 */
.L_x_106:
[----:B------:R-:W-:Y:S05]  /*6d70*/  @!P5 BRA `(.L_x_107) ;  /* 0x000000000024d947 */ /* 0x000fea0003800000 */
[----:B------:R-:W-:Y:S01]  /*6d80*/  ISETP.NE.U32.AND P0, PT, R52, RZ, PT ;  /* 0x000000ff3400720c */ /* 0x000fe20003f05070 */
[----:B------:R-:W2:Y:S03]  /*6d90*/  LDCU.64 UR4, c[0x0][0x358] ;  /* 0x00006b00ff0477ac */ /* 0x000ea60008000a00 */
[----:B------:R-:W-:Y:S11]  /*6da0*/  ISETP.NE.AND.EX P0, PT, R53, RZ, PT, P0 ;  /* 0x000000ff3500720c */ /* 0x000ff60003f05300 */
[----:B------:R-:W-:Y:S02]  /*6db0*/  @!UPT UIADD3 URZ, UPT, UPT, URZ, URZ, URZ ;  /* 0x000000fffffff290 */ /* 0x000fe4000fffe0ff */
[----:B------:R-:W4:Y:S01]  /*6dc0*/  @P0 LDC.64 R2, c[0x0][0x8a8] ;  /* 0x00022a00ff020b82 */ /* 0x000f220000000a00 */
[----:B-1----:R-:W-:Y:S04]  /*6dd0*/  @P0 IMAD R0, R54, UR60, RZ ;  /* 0x0000003c36000c24 */ /* 0x002fe8000f8e02ff */
[----:B----4-:R-:W-:Y:S05]  /*6de0*/  @P0 IMAD.WIDE R2, R0, 0x4, R2 ;  /* 0x0000000400020825 */ /* 0x010fea00078e0202 */
[----:B--2--5:R2:W5:Y:S02]  /*6df0*/  @P0 LDG.E R24, desc[UR4][R2.64] ;  /* 0x0000000402180981 */ /* 0x024564000c1e1900 */
[----:B--2---:R-:W4:Y:S02]  /*6e00*/  @!P0 LDC R24, c[0x0][0x8a0] ;  /* 0x00022800ff188b82 */ /* 0x004f240000000800 */
.L_x_107:
[----:B---3-5:R-:W-:Y:S01]  /*6e10*/  FSETP.NEU.AND P0, PT, R27, RZ, PT ;  /* 0x000000ff1b00720b */ /* 0x028fe20003f0d000 */
[----:B------:R-:W-:Y:S01]  /*6e20*/  ULOP3.LUT UR4, UR52, 0x1, URZ, 0x3c, !UPT ;  /* 0x0000000134047892 */ /* 0x000fe2000f8e3cff */
[----:B------:R-:W-:Y:S01]  /*6e30*/  SEL R5, RZ, 0xffffffff, P3 ;  /* 0xffffffffff057807 */ /* 0x000fe20001800000 */
[----:B------:R-:W-:Y:S01]  /*6e40*/  IMAD.U32 R80, RZ, RZ, UR48 ;  /* 0x00000030ff507e24 */ /* 0x000fe2000f8e00ff */
[----:B------:R-:W-:Y:S01]  /*6e50*/  @!P4 LOP3.LUT P3, RZ, R60, 0xff, RZ, 0xc0, !PT ;  /* 0x000000ff3cffc812 */ /* 0x000fe2000786c0ff */
[----:B------:R-:W-:Y:S01]  /*6e60*/  IMAD.SHL.U32 R78, R67, 0x10, RZ ;  /* 0x00000010434e7824 */ /* 0x000fe200078e00ff */
[----:B------:R-:W-:Y:S01]  /*6e70*/  @!P4 SEL R2, RZ, 0xffffffff, P0 ;  /* 0xffffffffff02c807 */ /* 0x000fe20000000000 */
[----:B------:R-:W-:Y:S01]  /*6e80*/  IMAD.U32 R83, RZ, RZ, UR4 ;  /* 0x00000004ff537e24 */ /* 0x000fe2000f8e00ff */
[----:B------:R-:W-:Y:S01]  /*6e90*/  LEA R76, R22, UR49, 0x3 ;  /* 0x00000031164c7c11 */ /* 0x000fe2000f8e18ff */
[----:B------:R-:W-:Y:S01]  /*6ea0*/  IMAD.SHL.U32 R80, R80, 0x2000, RZ ;  /* 0x0000200050507824 */ /* 0x000fe200078e00ff */
[----:B------:R-:W-:Y:S01]  /*6eb0*/  @P2 SEL R2, R5, R2, !P3 ;  /* 0x0000000205022207 */ /* 0x000fe20005800000 */
[----:B------:R-:W-:Y:S01]  /*6ec0*/  IMAD.SHL.U32 R77, R66, 0x10, RZ ;  /* 0x00000010424d7824 */ /* 0x000fe200078e00ff */
[----:B------:R-:W-:Y:S01]  /*6ed0*/  SHF.L.U32 R3, R69, 0x1f, RZ ;  /* 0x0000001f45037819 */ /* 0x000fe200000006ff */
[----:B------:R-:W-:Y:S01]  /*6ee0*/  IMAD.IADD R79, R71, 0x1, R80 ;  /* 0x00000001474f7824 */ /* 0x000fe200078e0250 */
[----:B------:R-:W-:Y:S01]  /*6ef0*/  @!P4 LOP3.LUT R2, R2, 0x1, RZ, 0xc0, !PT ;  /* 0x000000010202c812 */ /* 0x000fe200078ec0ff */
[----:B------:R-:W-:Y:S01]  /*6f00*/  BSSY B1, `(.L_x_108) ;  /* 0x0000038000017945 */ /* 0x000fe20003800000 */
[----:B------:R-:W-:Y:S01]  /*6f10*/  IMAD.MOV.U32 R81, RZ, RZ, 0x1 ;  /* 0x00000001ff517424 */ /* 0x000fe200078e00ff */
[----:B------:R-:W-:Y:S02]  /*6f20*/  CS2R R38, SRZ ;  /* 0x0000000000267805 */ /* 0x000fe4000001ff00 */
[----:B------:R-:W-:Y:S01]  /*6f30*/  ISETP.NE.U32.OR P5, PT, R2, 0x1, P4 ;  /* 0x000000010200780c */ /* 0x000fe200027a5470 */
[----:B------:R-:W-:Y:S01]  /*6f40*/  IMAD.U32 R2, RZ, RZ, UR48 ;  /* 0x00000030ff027e24 */ /* 0x000fe2000f8e00ff */
[----:B------:R-:W-:Y:S01]  /*6f50*/  LOP3.LUT P4, R64, R60, 0xff, RZ, 0xc0, !PT ;  /* 0x000000ff3c407812 */ /* 0x000fe2000788c0ff */
[----:B------:R-:W-:Y:S01]  /*6f60*/  IMAD.IADD R35, R79, 0x1, R78 ;  /* 0x000000014f237824 */ /* 0x000fe200078e024e */
[----:B------:R-:W-:Y:S01]  /*6f70*/  P2R R75, PR, RZ, 0x20 ;  /* 0x00000020ff4b7803 */ /* 0x000fe20000000000 */
[----:B------:R-:W-:Y:S01]  /*6f80*/  IMAD R25, R22, 0x20, R23 ;  /* 0x0000002016197824 */ /* 0x000fe200078e0217 */
[----:B-1----:R-:W-:Y:S01]  /*6f90*/  LEA R0, R2, UR49, 0x3 ;  /* 0x0000003102007c11 */ /* 0x002fe2000f8e18ff */
[----:B------:R-:W-:Y:S01]  /*6fa0*/  IMAD.U32 R82, RZ, RZ, UR48 ;  /* 0x00000030ff527e24 */ /* 0x000fe2000f8e00ff */
[----:B------:R-:W-:Y:S02]  /*6fb0*/  SEL R2, RZ, 0xffffffff, P0 ;  /* 0xffffffffff027807 */ /* 0x000fe40000000000 */
[----:B------:R-:W-:Y:S02]  /*6fc0*/  CS2R R36, SRZ ;  /* 0x0000000000247805 */ /* 0x000fe4000001ff00 */
[----:B------:R-:W-:Y:S02]  /*6fd0*/  CS2R R42, SRZ ;  /* 0x00000000002a7805 */ /* 0x000fe4000001ff00 */
[----:B------:R-:W-:Y:S02]  /*6fe0*/  CS2R R40, SRZ ;  /* 0x0000000000287805 */ /* 0x000fe4000001ff00 */
[----:B------:R-:W-:Y:S02]  /*6ff0*/  @P1 SEL R2, R5, R2, !P4 ;  /* 0x0000000205021207 */ /* 0x000fe40006000000 */
[----:B------:R-:W-:Y:S02]  /*7000*/  CS2R R46, SRZ ;  /* 0x00000000002e7805 */ /* 0x000fe4000001ff00 */
[----:B------:R-:W-:Y:S02]  /*7010*/  @P5 SHF.L.U32 R7, R83, 0x1f, RZ ;  /* 0x0000001f53075819 */ /* 0x000fe400000006ff */
[----:B------:R-:W-:Y:S02]  /*7020*/  CS2R R44, SRZ ;  /* 0x00000000002c7805 */ /* 0x000fe4000001ff00 */
[----:B------:R-:W-:Y:S02]  /*7030*/  LOP3.LUT R2, R2, 0x1, RZ, 0xc0, !PT ;  /* 0x0000000102027812 */ /* 0x000fe400078ec0ff */
[----:B------:R-:W-:Y:S01]  /*7040*/  CS2R R50, SRZ ;  /* 0x0000000000327805 */ /* 0x000fe2000001ff00 */
[----:B------:R-:W1:Y:S01]  /*7050*/  @P5 SYNCS.PHASECHK.TRANS64.TRYWAIT P3, [R0+URZ+0x40], R7 ;  /* 0x00004007000055a7 */ /* 0x000e6200080611ff */
[----:B------:R-:W-:Y:S02]  /*7060*/  CS2R R48, SRZ ;  /* 0x0000000000307805 */ /* 0x000fe4000001ff00 */
[----:B------:R-:W-:Y:S01]  /*7070*/  ISETP.NE.U32.AND P0, PT, R2, 0x1, PT ;  /* 0x000000010200780c */ /* 0x000fe20003f05070 */
[----:B------:R-:W-:Y:S02]  /*7080*/  IMAD.IADD R34, R79, 0x1, R77 ;  /* 0x000000014f227824 */ /* 0x000fe400078e024d */
[----:B------:R-:W-:Y:S01]  /*7090*/  IMAD.IADD R32, R70, 0x1, R35 ;  /* 0x0000000146207824 */ /* 0x000fe200078e0223 */
[----:B------:R-:W-:Y:S01]  /*70a0*/  P2R R84, PR, RZ, 0x1 ;  /* 0x00000001ff547803 */ /* 0x000fe20000000000 */
[----:B------:R2:W3:Y:S01]  /*70b0*/  SYNCS.PHASECHK.TRANS64.TRYWAIT P2, [R76+URZ+0xa0], R3 ;  /* 0x0000a0034c0075a7 */ /* 0x0004e200080411ff */
[----:B-1----:R-:W-:Y:S01]  /*70c0*/  @P5 SEL R81, RZ, 0x1, !P3 ;  /* 0x00000001ff515807 */ /* 0x002fe20005800000 */
[----:B--2---:R-:W-:Y:S06]  /*70d0*/  @!P5 BRA `(.L_x_109) ;  /* 0x000000000068d947 */ /* 0x004fec0003800000 */
[----:B------:R-:W-:Y:S01]  /*70e0*/  ISETP.NE.AND P0, PT, R81, RZ, PT ;  /* 0x000000ff5100720c */ /* 0x000fe20003f05270 */
[----:B------:R-:W-:Y:S01]  /*70f0*/  BSSY B0, `(.L_x_110) ;  /* 0x000000d000007945 */ /* 0x000fe20003800000 */
[----:B------:R-:W-:Y:S02]  /*7100*/  CS2R R50, SRZ ;  /* 0x0000000000327805 */ /* 0x000fe4000001ff00 */
[----:B------:R-:W-:Y:S02]  /*7110*/  CS2R R48, SRZ ;  /* 0x0000000000307805 */ /* 0x000fe4000001ff00 */
[----:B------:R-:W-:Y:S02]  /*7120*/  CS2R R46, SRZ ;  /* 0x00000000002e7805 */ /* 0x000fe4000001ff00 */
[----:B------:R-:W-:Y:S02]  /*7130*/  CS2R R44, SRZ ;  /* 0x00000000002c7805 */ /* 0x000fe4000001ff00 */
[----:B------:R-:W-:Y:S02]  /*7140*/  CS2R R42, SRZ ;  /* 0x00000000002a7805 */ /* 0x000fe4000001ff00 */
[----:B------:R-:W-:Y:S02]  /*7150*/  CS2R R40, SRZ ;  /* 0x0000000000287805 */ /* 0x000fe4000001ff00 */
[----:B------:R-:W-:Y:S02]  /*7160*/  CS2R R38, SRZ ;  /* 0x0000000000267805 */ /* 0x000fe4000001ff00 */
[----:B------:R-:W-:Y:S01]  /*7170*/  CS2R R36, SRZ ;  /* 0x0000000000247805 */ /* 0x000fe2000001ff00 */
[----:B------:R-:W-:Y:S06]  /*7180*/  @P0 BRA `(.L_x_111) ;  /* 0x00000000000c0947 */ /* 0x000fec0003800000 */
[----:B------:R-:W-:Y:S04]  /*7190*/  SHF.L.U32 R5, R83, 0x1f, RZ ;  /* 0x0000001f53057819 */ /* 0x000fe800000006ff */
[----:B------:R-:W1:Y:S02]  /*71a0*/  SYNCS.PHASECHK.TRANS64.TRYWAIT P0, [R0+URZ+0x40], R5 ;  /* 0x00004005000075a7 */ /* 0x000e6400080011ff */
[----:B-1----:R-:W-:Y:S05]  /*71b0*/  @!P0 BRA `(.L_x_112) ;  /* 0x0000002000688947 */ /* 0x002fea0003800000 */
.L_x_111:
[----:B------:R-:W-:Y:S05]  /*71c0*/  BSYNC B0 ;  /* 0x0000000000007941 */ /* 0x000fea0003800000 */
.L_x_110:
[----:B------:R-:W-:Y:S01]  /*71d0*/  ISETP.NE.AND P0, PT, R84, RZ, PT ;  /* 0x000000ff5400720c */ /* 0x000fe20003f05270 */
[----:B------:R-:W-:Y:S04]  /*71e0*/  UIADD3 UR4, UPT, UPT, UR48, 0x1, URZ ;  /* 0x0000000130047890 */ /* 0x000fe8000fffe0ff */
[----:B------:R-:W-:Y:S04]  /*71f0*/  UISETP.NE.AND UP0, UPT, UR4, 0x3, UPT ;  /* 0x000000030400788c */ /* 0x000fe8000bf05270 */
[----:B------:R-:W-:Y:S02]  /*7200*/  USEL UR5, URZ, 0x1, UP0 ;  /* 0x00000001ff057887 */ /* 0x000fe40008000000 */
[----:B------:R-:W-:Y:S02]  /*7210*/  USEL UR4, UR4, URZ, UP0 ;  /* 0x000000ff04047287 */ /* 0x000fe40008000000 */
[----:B------:R2:W1:Y:S02]  /*7220*/  @P0 LDS.128 R48, [R79] ;  /* 0x000000004f300984 */ /* 0x0004640000000c00 */
[----:B------:R-:W-:Y:S02]  /*7230*/  LOP3.LUT R83, R83, UR5, RZ, 0x3c, !PT ;  /* 0x0000000553537c12 */ /* 0x000fe4000f8e3cff */
[----:B------:R2:W1:Y:S01]  /*7240*/  @P0 LDS.128 R44, [R35+0x10] ;  /* 0x00001000232c0984 */ /* 0x0004620000000c00 */
[----:B------:R-:W-:Y:S03]  /*7250*/  IMAD.U32 R82, RZ, RZ, UR4 ;  /* 0x00000004ff527e24 */ /* 0x000fe6000f8e00ff */
[----:B------:R2:W1:Y:S04]  /*7260*/  @P0 LDS.128 R40, [R34+0x20] ;  /* 0x0000200022280984 */ /* 0x0004680000000c00 */
[----:B------:R2:W1:Y:S02]  /*7270*/  @P0 LDS.128 R36, [R32+0x10] ;  /* 0x0000100020240984 */ /* 0x0004640000000c00 */
.L_x_109:
[----:B------:R-:W-:Y:S05]  /*7280*/  BSYNC B1 ;  /* 0x0000000000017941 */ /* 0x000fea0003800000 */
.L_x_108:
[----:B-1----:R-:W-:Y:S04]  /*7290*/  SHF.R.U32.HI R0, RZ, 0x15, R25 ;  /* 0x00000015ff007819 */ /* 0x002fe80000011619 */
[----:B------:R-:W-:Y:S01]  /*72a0*/  LOP3.LUT P0, RZ, R0, 0x3, R61, 0x48, !PT ;  /* 0x0000000300ff7812 */ /* 0x000fe2000780483d */
[----:B------:R-:W-:Y:S01]  /*72b0*/  @!UPT UIADD3 URZ, UPT, UPT, URZ, URZ, URZ ;  /* 0x000000fffffff290 */ /* 0x000fe2000fffe0ff */
[----:B---3--:R-:W-:Y:S11]  /*72c0*/  @P2 BRA `(.L_x_113) ;  /* 0x0000000000082947 */ /* 0x008ff60003800000 */
[----:B------:R-:W1:Y:S02]  /*72d0*/  SYNCS.PHASECHK.TRANS64.TRYWAIT P1, [R76+URZ+0xa0], R3 ;  /* 0x0000a0034c0075a7 */ /* 0x000e6400080211ff */
[----:B-1----:R-:W-:Y:S05]  /*72e0*/  @!P1 BRA `(.L_x_114) ;  /* 0x0000002000309947 */ /* 0x002fea0003800000 */
.L_x_113:
[----:B------:R-:W-:Y:S05]  /*72f0*/  @!P0 BRA `(.L_x_115) ;  /* 0x0000000000408947 */ /* 0x000fea0003800000 */
[----:B------:R-:W3:Y:S01]  /*7300*/  LDCU.64 UR8, c[0x4][0x70] ;  /* 0x01000e00ff0877ac */ /* 0x000ee20008000a00 */
[----:B-1----:R-:W-:Y:S01]  /*7310*/  MOV R3, 0x0 ;  /* 0x0000000000037802 */ /* 0x002fe20000000f00 */
[----:B------:R-:W-:Y:S02]  /*7320*/  HFMA2 R12, -RZ, RZ, 0, 5.9604644775390625e-08 ;  /* 0x00000001ff0c7431 */ /* 0x000fe400000001ff */
[----:B------:R-:W-:Y:S02]  /*7330*/  IMAD.MOV.U32 R8, RZ, RZ, 0x192 ;  /* 0x00000192ff087424 */ /* 0x000fe400078e00ff */
[----:B------:R-:W-:Y:S01]  /*7340*/  IMAD.MOV.U32 R13, RZ, RZ, RZ ;  /* 0x000000ffff0d7224 */ /* 0x000fe200078e00ff */
[----:B------:R-:W1:Y:S01]  /*7350*/  LDCU.64 UR6, c[0x4][0x78] ;  /* 0x01000f00ff0677ac */ /* 0x000e620008000a00 */
[----:B------:R-:W2:Y:S01]  /*7360*/  LDC.64 R2, c[0x4][R3] ;  /* 0x0100000003027b82 */ /* 0x000ea20000000a00 */
[----:B------:R-:W5:Y:S01]  /*7370*/  LDCU.64 UR4, c[0x4][0x10] ;  /* 0x01000200ff0477ac */ /* 0x000f620008000a00 */
[----:B---3--:R-:W-:Y:S01]  /*7380*/  MOV R5, UR9 ;  /* 0x0000000900057c02 */ /* 0x008fe20008000f00 */
[----:B------:R-:W-:Y:S01]  /*7390*/  IMAD.U32 R4, RZ, RZ, UR8 ;  /* 0x00000008ff047e24 */ /* 0x000fe2000f8e00ff */
[----:B-1----:R-:W-:Y:S01]  /*73a0*/  MOV R7, UR7 ;  /* 0x0000000700077c02 */ /* 0x002fe20008000f00 */
[----:B------:R-:W-:Y:S01]  /*73b0*/  IMAD.U32 R6, RZ, RZ, UR6 ;  /* 0x00000006ff067e24 */ /* 0x000fe2000f8e00ff */
[----:B-----5:R-:W-:Y:S01]  /*73c0*/  MOV R11, UR5 ;  /* 0x00000005000b7c02 */ /* 0x020fe20008000f00 */
[----:B------:R-:W-:Y:S02]  /*73d0*/  IMAD.U32 R10, RZ, RZ, UR4 ;  /* 0x00000004ff0a7e24 */ /* 0x000fe4000f8e00ff */
[----:B------:R-:W-:Y:S07]  /*73e0*/  LEPC R20, `(.L_x_115) ;  /* 0x000000001014794e */ /* 0x000fee0000000000 */
[----:B--2-4-:R-:W-:Y:S05]  /*73f0*/  CALL.ABS.NOINC R2 ;  /* 0x0000000002007343 */ /* 0x014fea0003c00000 */
.L_x_115:
[----:B------:R-:W-:Y:S01]  /*7400*/  LOP3.LUT R20, R48, 0xffffe000, RZ, 0xc0, !PT ;  /* 0xffffe00030147812 */ /* 0x000fe200078ec0ff */
[----:B------:R-:W-:Y:S05]  /*7410*/  WARPSYNC.ALL ;  /* 0x0000000000007948 */ /* 0x000fea0003800000 */
[----:B------:R-:W-:Y:S01]  /*7420*/  R2UR UR4, R25 ;  /* 0x00000000190472ca */ /* 0x000fe200000e0000 */
[----:B------:R-:W-:Y:S01]  /*7430*/  BSSY.RECONVERGENT B0, `(.L_x_116) ;  /* 0x000005c000007945 */ /* 0x000fe20003800200 */
[----:B------:R-:W-:Y:S02]  /*7440*/  LOP3.LUT R21, R49, 0xffffe000, RZ, 0xc0, !PT ;  /* 0xffffe00031157812 */ /* 0x000fe400078ec0ff */
[----:B------:R-:W-:Y:S02]  /*7450*/  LOP3.LUT R26, R50, 0xffffe000, RZ, 0xc0, !PT ;  /* 0xffffe000321a7812 */ /* 0x000fe400078ec0ff */
[----:B------:R-:W-:Y:S02]  /*7460*/  LOP3.LUT R33, R44, 0xffffe000, RZ, 0xc0, !PT ;  /* 0xffffe0002c217812 */ /* 0x000fe400078ec0ff */
[----:B------:R-:W-:Y:S05]  /*7470*/  ISETP.NE.AND P0, PT, R72, RZ, PT ;  /* 0x000000ff4800720c */ /* 0x000fea0003f05270 */
[----:B------:R-:W4:Y:S02]  /*7480*/  LDTM.x16 R4, tmem[UR4] ;  /* 0x00000004000479ee */ /* 0x000f240008240000 */
[C---:B----4-:R-:W-:Y:S01]  /*7490*/  FMUL R0, R24.reuse, R4 ;  /* 0x0000000418007220 */ /* 0x050fe20000400000 */
[C---:B------:R-:W-:Y:S01]  /*74a0*/  FMUL R2, R24.reuse, R5 ;  /* 0x0000000518027220 */ /* 0x040fe20000400000 */
[C---:B-1----:R-:W-:Y:S01]  /*74b0*/  FMUL R3, R24.reuse, R6 ;  /* 0x0000000618037220 */ /* 0x042fe20000400000 */
[----:B------:R-:W-:Y:S01]  /*74c0*/  FMUL R7, R24, R7 ;  /* 0x0000000718077220 */ /* 0x000fe20000400000 */
[----:B------:R-:W-:Y:S01]  /*74d0*/  FFMA R28, R27, R20, R0 ;  /* 0x000000141b1c7223 */ /* 0x000fe20000000000 */
[----:B------:R-:W-:Y:S01]  /*74e0*/  LOP3.LUT R20, R51, 0xffffe000, RZ, 0xc0, !PT ;  /* 0xffffe00033147812 */ /* 0x000fe200078ec0ff */
[C---:B------:R-:W-:Y:S01]  /*74f0*/  FFMA R29, R27.reuse, R21, R2 ;  /* 0x000000151b1d7223 */ /* 0x040fe20000000002 */
[----:B------:R-:W-:Y:S01]  /*7500*/  LOP3.LUT R21, R46, 0xffffe000, RZ, 0xc0, !PT ;  /* 0xffffe0002e157812 */ /* 0x000fe200078ec0ff */
[----:B------:R-:W-:Y:S01]  /*7510*/  FFMA R30, R27, R26, R3 ;  /* 0x0000001a1b1e7223 */ /* 0x000fe20000000003 */
[----:B------:R-:W-:Y:S01]  /*7520*/  LOP3.LUT R26, R45, 0xffffe000, RZ, 0xc0, !PT ;  /* 0xffffe0002d1a7812 */ /* 0x000fe200078ec0ff */
[----:B------:R-:W-:Y:S01]  /*7530*/  FFMA R31, R27, R20, R7 ;  /* 0x000000141b1f7223 */ /* 0x000fe20000000007 */
[----:B------:R-:W-:Y:S01]  /*7540*/  LOP3.LUT R20, R47, 0xffffe000, RZ, 0xc0, !PT ;  /* 0xffffe0002f147812 */ /* 0x000fe200078ec0ff */
[C---:B------:R-:W-:Y:S01]  /*7550*/  FMUL R4, R24.reuse, R8 ;  /* 0x0000000818047220 */ /* 0x040fe20000400000 */
[----:B------:R-:W-:Y:S01]  /*7560*/  F2FP.TF32.F32.PACK_B R28, R28 ;  /* 0x0000001cff1c723e */ /* 0x000fe200024050ff */
[C---:B------:R-:W-:Y:S01]  /*7570*/  FMUL R5, R24.reuse, R9 ;  /* 0x0000000918057220 */ /* 0x040fe20000400000 */
[----:B------:R-:W-:Y:S01]  /*7580*/  F2FP.TF32.F32.PACK_B R29, R29 ;  /* 0x0000001dff1d723e */ /* 0x000fe200024050ff */
[C---:B------:R-:W-:Y:S01]  /*7590*/  FMUL R6, R24.reuse, R10 ;  /* 0x0000000a18067220 */ /* 0x040fe20000400000 */
[----:B------:R-:W-:Y:S01]  /*75a0*/  FMUL R11, R24, R11 ;  /* 0x0000000b180b7220 */ /* 0x000fe20000400000 */
[----:B------:R-:W-:Y:S01]  /*75b0*/  F2FP.TF32.F32.PACK_B R30, R30 ;  /* 0x0000001eff1e723e */ /* 0x000fe200024050ff */
[C---:B------:R-:W-:Y:S01]  /*75c0*/  FFMA R4, R27.reuse, R33, R4 ;  /* 0x000000211b047223 */ /* 0x040fe20000000004 */
[----:B------:R-:W-:Y:S01]  /*75d0*/  F2FP.TF32.F32.PACK_B R31, R31 ;  /* 0x0000001fff1f723e */ /* 0x000fe200024050ff */
[C---:B------:R-:W-:Y:S01]  /*75e0*/  FFMA R5, R27.reuse, R26, R5 ;  /* 0x0000001a1b057223 */ /* 0x040fe20000000005 */
[C---:B------:R-:W-:Y:S01]  /*75f0*/  FFMA R6, R27.reuse, R21, R6 ;  /* 0x000000151b067223 */ /* 0x040fe20000000006 */
[----:B------:R-:W-:Y:S01]  /*7600*/  FFMA R7, R27, R20, R11 ;  /* 0x000000141b077223 */ /* 0x000fe2000000000b */
[----:B------:R-:W-:Y:S01]  /*7610*/  LOP3.LUT R33, R40, 0xffffe000, RZ, 0xc0, !PT ;  /* 0xffffe00028217812 */ /* 0x000fe200078ec0ff */
[----:B------:R1:W-:Y:S01]  /*7620*/  STS.128 [R79], R28 ;  /* 0x0000001c4f007388 */ /* 0x0003e20000000c00 */
[----:B------:R-:W-:Y:S01]  /*7630*/  LOP3.LUT R26, R41, 0xffffe000, RZ, 0xc0, !PT ;  /* 0xffffe000291a7812 */ /* 0x000fe200078ec0ff */
[C---:B------:R-:W-:Y:S01]  /*7640*/  FMUL R8, R24.reuse, R12 ;  /* 0x0000000c18087220 */ /* 0x040fe20000400000 */
[----:B------:R-:W-:Y:S01]  /*7650*/  FMUL R9, R24, R13 ;  /* 0x0000000d18097220 */ /* 0x000fe20000400000 */
[----:B------:R-:W-:Y:S01]  /*7660*/  LOP3.LUT R21, R42, 0xffffe000, RZ, 0xc0, !PT ;  /* 0xffffe0002a157812 */ /* 0x000fe200078ec0ff */
[C---:B------:R-:W-:Y:S01]  /*7670*/  FMUL R10, R24.reuse, R14 ;  /* 0x0000000e180a7220 */ /* 0x040fe20000400000 */
[----:B------:R-:W-:Y:S01]  /*7680*/  LOP3.LUT R20, R43, 0xffffe000, RZ, 0xc0, !PT ;  /* 0xffffe0002b147812 */ /* 0x000fe200078ec0ff */
[----:B------:R-:W-:Y:S01]  /*7690*/  FMUL R15, R24, R15 ;  /* 0x0000000f180f7220 */ /* 0x000fe20000400000 */
[----:B------:R-:W-:Y:S01]  /*76a0*/  F2FP.TF32.F32.PACK_B R4, R4 ;  /* 0x00000004ff04723e */ /* 0x000fe200024050ff */
[C---:B------:R-:W-:Y:S01]  /*76b0*/  FFMA R8, R27.reuse, R33, R8 ;  /* 0x000000211b087223 */ /* 0x040fe20000000008 */
[----:B------:R-:W-:Y:S01]  /*76c0*/  F2FP.TF32.F32.PACK_B R5, R5 ;  /* 0x00000005ff05723e */ /* 0x000fe200024050ff */
[C---:B------:R-:W-:Y:S01]  /*76d0*/  FFMA R9, R27.reuse, R26, R9 ;  /* 0x0000001a1b097223 */ /* 0x040fe20000000009 */
[----:B------:R-:W-:Y:S01]  /*76e0*/  F2FP.TF32.F32.PACK_B R6, R6 ;  /* 0x00000006ff06723e */ /* 0x000fe200024050ff */
[C---:B------:R-:W-:Y:S01]  /*76f0*/  FFMA R10, R27.reuse, R21, R10 ;  /* 0x000000151b0a7223 */ /* 0x040fe2000000000a */
[----:B------:R-:W-:Y:S01]  /*7700*/  F2FP.TF32.F32.PACK_B R7, R7 ;  /* 0x00000007ff07723e */ /* 0x000fe200024050ff */
[----:B------:R-:W-:Y:S01]  /*7710*/  FFMA R11, R27, R20, R15 ;  /* 0x000000141b0b7223 */ /* 0x000fe2000000000f */
[----:B------:R-:W-:Y:S01]  /*7720*/  LOP3.LUT R33, R36, 0xffffe000, RZ, 0xc0, !PT ;  /* 0xffffe00024217812 */ /* 0x000fe200078ec0ff */
[C---:B------:R-:W-:Y:S01]  /*7730*/  FMUL R12, R24.reuse, R16 ;  /* 0x00000010180c7220 */ /* 0x040fe20000400000 */
[----:B------:R-:W-:Y:S01]  /*7740*/  LOP3.LUT R26, R37, 0xffffe000, RZ, 0xc0, !PT ;  /* 0xffffe000251a7812 */ /* 0x000fe200078ec0ff */
[----:B------:R1:W-:Y:S01]  /*7750*/  STS.128 [R35+0x10], R4 ;  /* 0x0000100423007388 */ /* 0x0003e20000000c00 */
        /* <DEDUP_REMOVED lines=13> */
[----:B------:R-:W-:Y:S02]  /*7830*/  F2FP.TF32.F32.PACK_B R12, R12 ;  /* 0x0000000cff0c723e */ /* 0x000fe400024050ff */
[----:B------:R-:W-:Y:S01]  /*7840*/  F2FP.TF32.F32.PACK_B R13, R13 ;  /* 0x0000000dff0d723e */ /* 0x000fe200024050ff */
[----:B------:R1:W-:Y:S01]  /*7850*/  STS.128 [R34+0x20], R8 ;  /* 0x0000200822007388 */ /* 0x0003e20000000c00 */
[----:B------:R-:W-:Y:S02]  /*7860*/  F2FP.TF32.F32.PACK_B R14, R14 ;  /* 0x0000000eff0e723e */ /* 0x000fe400024050ff */
[----:B------:R-:W-:Y:S05]  /*7870*/  F2FP.TF32.F32.PACK_B R15, R15 ;  /* 0x0000000fff0f723e */ /* 0x000fea00024050ff */
[----:B------:R1:W-:Y:S01]  /*7880*/  STS.128 [R32+0x10], R12 ;  /* 0x0000100c20007388 */ /* 0x0003e20000000c00 */
[----:B------:R-:W-:Y:S01]  /*7890*/  @!PT LDS RZ, [RZ] ;  /* 0x00000000fffff984 */ /* 0x000fe20000000800 */
[----:B------:R-:W-:Y:S01]  /*78a0*/  @!PT LDS RZ, [RZ] ;  /* 0x00000000fffff984 */ /* 0x000fe20000000800 */
[----:B------:R-:W-:Y:S01]  /*78b0*/  @!PT LDS RZ, [RZ] ;  /* 0x00000000fffff984 */ /* 0x000fe20000000800 */
[----:B------:R-:W-:Y:S01]  /*78c0*/  @!PT LDS RZ, [RZ] ;  /* 0x00000000fffff984 */ /* 0x000fe20000000800 */
[----:B------:R3:W-:Y:S07]  /*78d0*/  MEMBAR.ALL.CTA ;  /* 0x0000000000007992 */ /* 0x0007ee0000008000 */
[----:B---3--:R-:W3:Y:S02]  /*78e0*/  FENCE.VIEW.ASYNC.S ;  /* 0x00000000000073c6 */ /* 0x008ee40000000000 */
[----:B---3--:R-:W-:Y:S06]  /*78f0*/  BAR.SYNC.DEFER_BLOCKING 0x1, 0x80 ;  /* 0x0042000000007b1d */ /* 0x008fec0000010000 */
[----:B------:R-:W-:Y:S05]  /*7900*/  @P0 BRA `(.L_x_117) ;  /* 0x0000000000380947 */ /* 0x000fea0003800000 */
[----:B------:R-:W3:Y:S01]  /*7910*/  LDCU.64 UR6, c[0x0][0x348] ;  /* 0x00006900ff0677ac */ /* 0x000ee20008000a00 */
[----:B------:R-:W-:Y:S01]  /*7920*/  R2UR UR5, R80 ;  /* 0x00000000500572ca */ /* 0x000fe200000e0000 */
[----:B------:R-:W-:Y:S01]  /*7930*/  UMOV UR47, UR60 ;  /* 0x0000003c002f7c82 */ /* 0x000fe20008000000 */
[----:B------:R-:W-:Y:S01]  /*7940*/  UIADD3 UR9, UPT, UPT, UR45, 0x20, URZ ;  /* 0x000000202d097890 */ /* 0x000fe2000fffe0ff */
[----:B------:R-:W-:Y:S01]  /*7950*/  UMOV UR10, UR46 ;  /* 0x0000002e000a7c82 */ /* 0x000fe20008000000 */
[----:B------:R-:W-:Y:S09]  /*7960*/  UMOV UR11, UR60 ;  /* 0x0000003c000b7c82 */ /* 0x000ff20008000000 */
[----:B------:R-:W-:Y:S02]  /*7970*/  UIADD3 UR5, UPT, UPT, UR49, UR5, URZ ;  /* 0x0000000531057290 */ /* 0x000fe4000fffe0ff */
[----:B---3--:R-:W-:Y:S02]  /*7980*/  UIADD3 UR4, UP0, UPT, UR6, 0x680, URZ ;  /* 0x0000068006047890 */ /* 0x008fe4000ff1e0ff */
[----:B------:R-:W-:Y:S02]  /*7990*/  UIADD3 UR44, UPT, UPT, UR5, 0x200, URZ ;  /* 0x00000200052c7890 */ /* 0x000fe4000fffe0ff */
[----:B------:R-:W-:Y:S02]  /*79a0*/  UIADD3 UR8, UPT, UPT, UR5, 0x1200, URZ ;  /* 0x0000120005087890 */ /* 0x000fe4000fffe0ff */
[----:B------:R-:W-:Y:S09]  /*79b0*/  UIADD3.X UR5, UPT, UPT, URZ, UR7, URZ, UP0, !UPT ;  /* 0x00000007ff057290 */ /* 0x000ff200087fe4ff */
[----:B------:R3:W-:Y:S01]  /*79c0*/  UTMASTG.3D [UR44], [UR4] ;  /* 0x0000002c040073b5 */ /* 0x0007e20008010000 */
[----:B------:R3:W-:Y:S02]  /*79d0*/  UTMASTG.3D [UR8], [UR4] ;  /* 0x00000008040073b5 */ /* 0x0007e40008010000 */
[----:B---3--:R0:W-:Y:S02]  /*79e0*/  UTMACMDFLUSH ;  /* 0x00000000000079b7 */ /* 0x0081e40000000000 */
.L_x_117:
[----:B------:R-:W-:Y:S05]  /*79f0*/  BSYNC.RECONVERGENT B0 ;  /* 0x0000000000007941 */ /* 0x000fea0003800200 */
.L_x_116:
[----:B------:R-:W-:Y:S01]  /*7a00*/  UIADD3 UR43, UPT, UPT, UR48, 0x1, URZ ;  /* 0x00000001302b7890 */ /* 0x000fe2000fffe0ff */
[----:B------:R-:W-:Y:S03]  /*7a10*/  BSSY.RECONVERGENT B0, `(.L_x_118) ;  /* 0x0000005000007945 */ /* 0x000fe60003800200 */
[----:B------:R-:W-:Y:S04]  /*7a20*/  UISETP.NE.AND UP0, UPT, UR43, 0x3, UPT ;  /* 0x000000032b00788c */ /* 0x000fe8000bf05270 */
[----:B------:R-:W-:Y:S01]  /*7a30*/  USEL UR44, UR43, URZ, UP0 ;  /* 0x000000ff2b2c7287 */ /* 0x000fe20008000000 */
[----:B------:R-:W-:Y:S11]  /*7a40*/  @P0 BRA `(.L_x_119) ;  /* 0x0000000000040947 */ /* 0x000ff60003800000 */
[----:B------:R-:W-:Y:S04]  /*7a50*/  DEPBAR.LE SB0, 0x1 ;  /* 0x000080400000791a */ /* 0x000fe80000000000 */
.L_x_119:
[----:B------:R-:W-:Y:S05]  /*7a60*/  BSYNC.RECONVERGENT B0 ;  /* 0x0000000000007941 */ /* 0x000fea0003800200 */
.L_x_118:
[----:B------:R-:W-:Y:S01]  /*7a70*/  BAR.SYNC.DEFER_BLOCKING 0x1, 0x80 ;  /* 0x0042000000007b1d */ /* 0x000fe20000010000 */
[----:B------:R-:W-:Y:S01]  /*7a80*/  ISETP.NE.AND P1, PT, R75, RZ, PT ;  /* 0x000000ff4b00720c */ /* 0x000fe20003f25270 */
[----:B------:R-:W-:Y:S01]  /*7a90*/  UISETP.NE.AND UP0, UPT, UR51, URZ, UPT ;  /* 0x000000ff3300728c */ /* 0x000fe2000bf05270 */
[----:B------:R-:W-:Y:S11]  /*7aa0*/  LEA R2, R82, UR49, 0x3 ;  /* 0x0000003152027c11 */ /* 0x000ff6000f8e18ff */
[----:B------:R-:W-:Y:S01]  /*7ab0*/  @P1 SHF.L.U32 R3, R83, 0x1f, RZ ;  /* 0x0000001f53031819 */ /* 0x000fe200000006ff */
[----:B------:R-:W-:Y:S06]  /*7ac0*/  BRA.U !UP0, `(.L_x_120) ;  /* 0x0000000108247547 */ /* 0x000fec000b800000 */
[----:B-1----:R-:W-:Y:S01]  /*7ad0*/  IMAD.U32 R5, RZ, RZ, UR50 ;  /* 0x00000032ff057e24 */ /* 0x002fe2000f8e00ff */
[----:B------:R-:W-:Y:S01]  /*7ae0*/  MOV R0, UR61 ;  /* 0x0000003d00007c02 */ /* 0x000fe20008000f00 */
[----:B------:R-:W-:Y:S03]  /*7af0*/  UIADD3 UR4, UPT, UPT, UR50, 0x1, URZ ;  /* 0x0000000132047890 */ /* 0x000fe6000fffe0ff */
[----:B------:R-:W-:Y:S01]  /*7b00*/  @P1 LEA R5, R5, UR49, 0x3 ;  /* 0x0000003105051c11 */ /* 0x000fe2000f8e18ff */
[----:B------:R-:W-:Y:S04]  /*7b10*/  UISETP.NE.AND UP0, UPT, UR4, 0x3, UPT ;  /* 0x000000030400788c */ /* 0x000fe8000bf05270 */
[----:B------:R-:W-:Y:S01]  /*7b20*/  @P1 VIADD R5, R5, 0x58 ;  /* 0x0000005805051836 */ /* 0x000fe20000000000 */
[----:B------:R-:W-:Y:S04]  /*7b30*/  USEL UR50, UR4, URZ, UP0 ;  /* 0x000000ff04327287 */ /* 0x000fe80008000000 */
[----:B------:R-:W-:Y:S04]  /*7b40*/  @P1 PRMT R0, R0, 0x654, R5 ;  /* 0x0000065400001816 */ /* 0x000fe80000000005 */
[----:B------:R3:W-:Y:S04]  /*7b50*/  @P1 SYNCS.ARRIVE.TRANS64.RED.A1T0 RZ, [R0+URZ], RZ ;  /* 0x000000ff00ff19a7 */ /* 0x0007e800081004ff */
.L_x_120:
[----:B------:R-:W4:Y:S01]  /*7b60*/  @P1 SYNCS.PHASECHK.TRANS64.TRYWAIT P0, [R2+URZ+0x40], R3 ;  /* 0x00004003020015a7 */ /* 0x000f2200080011ff */
[----:B------:R-:W-:Y:S01]  /*7b70*/  BSSY B1, `(.L_x_121) ;  /* 0x0000015000017945 */ /* 0x000fe20003800000 */
[----:B----4-:R-:W-:Y:S03]  /*7b80*/  @P1 SEL R81, RZ, 0x1, !P0 ;  /* 0x00000001ff511807 */ /* 0x010fe60004000000 */
[----:B------:R-:W-:Y:S05]  /*7b90*/  @!P1 BRA `(.L_x_122) ;  /* 0x0000000000489947 */ /* 0x000fea0003800000 */
[----:B------:R-:W-:Y:S01]  /*7ba0*/  ISETP.NE.AND P1, PT, R84, RZ, PT ;  /* 0x000000ff5400720c */ /* 0x000fe20003f25270 */
[----:B------:R-:W-:Y:S01]  /*7bb0*/  BSSY B0, `(.L_x_123) ;  /* 0x000000a000007945 */ /* 0x000fe20003800000 */
[----:B------:R-:W-:Y:S11]  /*7bc0*/  ISETP.NE.AND P0, PT, R81, RZ, PT ;  /* 0x000000ff5100720c */ /* 0x000ff60003f05270 */
[----:B------:R-:W-:Y:S04]  /*7bd0*/  @P1 IMAD R82, R82, 0x2000, R71 ;  /* 0x0000200052521824 */ /* 0x000fe800078e0247 */
[----:B-1----:R-:W-:Y:S01]  /*7be0*/  @P1 IMAD.IADD R5, R78, 0x1, R82 ;  /* 0x000000014e051824 */ /* 0x002fe200078e0252 */
[----:B------:R-:W-:Y:S03]  /*7bf0*/  @P1 IADD3 R3, PT, PT, R77, R82, RZ ;  /* 0x000000524d031210 */ /* 0x000fe60007ffe0ff */
[----:B---3--:R-:W-:Y:S01]  /*7c00*/  @P1 IMAD.IADD R0, R70, 0x1, R5 ;  /* 0x0000000146001824 */ /* 0x008fe200078e0205 */
[----:B------:R-:W-:Y:S06]  /*7c10*/  @P0 BRA `(.L_x_124) ;  /* 0x00000000000c0947 */ /* 0x000fec0003800000 */
[----:B------:R-:W-:Y:S04]  /*7c20*/  SHF.L.U32 R83, R83, 0x1f, RZ ;  /* 0x0000001f53537819 */ /* 0x000fe800000006ff */
[----:B------:R-:W1:Y:S02]  /*7c30*/  SYNCS.PHASECHK.TRANS64.TRYWAIT P0, [R2+URZ+0x40], R83 ;  /* 0x00004053020075a7 */ /* 0x000e6400080011ff */
[----:B-1----:R-:W-:Y:S05]  /*7c40*/  @!P0 BRA `(.L_x_125) ;  /* 0x0000001400ec8947 */ /* 0x002fea0003800000 */
.L_x_124:
[----:B------:R-:W-:Y:S05]  /*7c50*/  BSYNC B0 ;  /* 0x0000000000007941 */ /* 0x000fea0003800000 */
.L_x_123:
[----:B------:R-:W-:Y:S11]  /*7c60*/  ISETP.NE.AND P0, PT, R84, RZ, PT ;  /* 0x000000ff5400720c */ /* 0x000ff60003f05270 */
[----:B------:R-:W-:Y:S02]  /*7c70*/  @!UPT UIADD3 URZ, UPT, UPT, URZ, URZ, URZ ;  /* 0x000000fffffff290 */ /* 0x000fe4000fffe0ff */
[----:B------:R4:W3:Y:S04]  /*7c80*/  @P0 LDS.128 R48, [R82] ;  /* 0x0000000052300984 */ /* 0x0008e80000000c00 */
[----:B------:R4:W1:Y:S04]  /*7c90*/  @P0 LDS.128 R40, [R3+0x20] ;  /* 0x0000200003280984 */ /* 0x0008680000000c00 */
[----:B------:R4:W1:Y:S04]  /*7ca0*/  @P0 LDS.128 R44, [R5+0x10] ;  /* 0x00001000052c0984 */ /* 0x0008680000000c00 */
[----:B------:R4:W1:Y:S02]  /*7cb0*/  @P0 LDS.128 R36, [R0+0x10] ;  /* 0x0000100000240984 */ /* 0x0008640000000c00 */
.L_x_122:
[----:B------:R-:W-:Y:S05]  /*7cc0*/  BSYNC B1 ;  /* 0x0000000000017941 */ /* 0x000fea0003800000 */
.L_x_121:
[----:B---34-:R-:W-:Y:S05]  /*7cd0*/  VIADD R0, R25, 0x10 ;  /* 0x0000001019007836 */ /* 0x018fea0000000000 */
[----:B------:R-:W-:Y:S04]  /*7ce0*/  SHF.R.U32.HI R0, RZ, 0x15, R0 ;  /* 0x00000015ff007819 */ /* 0x000fe80000011600 */
[----:B------:R-:W-:Y:S11]  /*7cf0*/  LOP3.LUT P0, RZ, R0, 0x3, R61, 0x48, !PT ;  /* 0x0000000300ff7812 */ /* 0x000ff6000780483d */
[----:B------:R-:W-:Y:S02]  /*7d00*/  @!UPT UIADD3 URZ, UPT, UPT, URZ, URZ, URZ ;  /* 0x000000fffffff290 */ /* 0x000fe4000fffe0ff */
[----:B------:R-:W-:Y:S05]  /*7d10*/  @!P0 BRA `(.L_x_126) ;  /* 0x0000000000408947 */ /* 0x000fea0003800000 */
[----:B------:R-:W3:Y:S01]  /*7d20*/  LDCU.64 UR8, c[0x4][0x70] ;  /* 0x01000e00ff0877ac */ /* 0x000ee20008000a00 */
[----:B------:R-:W-:Y:S01]  /*7d30*/  MOV R3, 0x0 ;  /* 0x0000000000037802 */ /* 0x000fe20000000f00 */
[----:B-1----:R-:W-:Y:S02]  /*7d40*/  HFMA2 R12, -RZ, RZ, 0, 5.9604644775390625e-08 ;  /* 0x00000001ff0c7431 */ /* 0x002fe400000001ff */
[----:B------:R-:W-:Y:S02]  /*7d50*/  IMAD.MOV.U32 R8, RZ, RZ, 0x192 ;  /* 0x00000192ff087424 */ /* 0x000fe400078e00ff */
[----:B------:R-:W-:Y:S01]  /*7d60*/  IMAD.MOV.U32 R13, RZ, RZ, RZ ;  /* 0x000000ffff0d7224 */ /* 0x000fe200078e00ff */
[----:B------:R-:W1:Y:S01]  /*7d70*/  LDCU.64 UR6, c[0x4][0x78] ;  /* 0x01000f00ff0677ac */ /* 0x000e620008000a00 */
[----:B------:R-:W4:Y:S01]  /*7d80*/  LDC.64 R2, c[0x4][R3] ;  /* 0x0100000003027b82 */ /* 0x000f220000000a00 */
        /* <DEDUP_REMOVED lines=9> */
.L_x_126:
[----:B------:R-:W-:Y:S01]  /*7e20*/  ISETP.NE.AND P0, PT, R72, RZ, PT ;  /* 0x000000ff4800720c */ /* 0x000fe20003f05270 */
[----:B------:R-:W-:Y:S05]  /*7e30*/  WARPSYNC.ALL ;  /* 0x0000000000007948 */ /* 0x000fea0003800000 */
[----:B------:R-:W-:Y:S01]  /*7e40*/  R2UR UR4, R25 ;  /* 0x00000000190472ca */ /* 0x000fe200000e0000 */
[----:B------:R-:W-:Y:S01]  /*7e50*/  USHF.L.U32 UR6, UR44, 0xd, URZ ;  /* 0x0000000d2c067899 */ /* 0x000fe200080006ff */
[----:B------:R-:W-:Y:S01]  /*7e60*/  LOP3.LUT R0, R48, 0xffffe000, RZ, 0xc0, !PT ;  /* 0xffffe00030007812 */ /* 0x000fe200078ec0ff */
[----:B------:R-:W-:Y:S01]  /*7e70*/  BSSY.RECONVERGENT B0, `(.L_x_127) ;  /* 0x0000064000007945 */ /* 0x000fe20003800200 */
[----:B-1----:R-:W-:Y:S02]  /*7e80*/  LOP3.LUT R2, R49, 0xffffe000, RZ, 0xc0, !PT ;  /* 0xffffe00031027812 */ /* 0x002fe400078ec0ff */
[----:B------:R-:W-:Y:S01]  /*7e90*/  LOP3.LUT R3, R50, 0xffffe000, RZ, 0xc0, !PT ;  /* 0xffffe00032037812 */ /* 0x000fe200078ec0ff */
[----:B------:R-:W-:Y:S01]  /*7ea0*/  VIADD R80, R71, UR6 ;  /* 0x0000000647507c36 */ /* 0x000fe20008000000 */
[----:B------:R-:W-:Y:S02]  /*7eb0*/  LOP3.LUT R20, R51, 0xffffe000, RZ, 0xc0, !PT ;  /* 0xffffe00033147812 */ /* 0x000fe400078ec0ff */
[----:B------:R-:W-:Y:S01]  /*7ec0*/  LOP3.LUT R21, R44, 0xffffe000, RZ, 0xc0, !PT ;  /* 0xffffe0002c157812 */ /* 0x000fe200078ec0ff */
[----:B------:R-:W-:Y:S01]  /*7ed0*/  IMAD.IADD R77, R77, 0x1, R80 ;  /* 0x000000014d4d7824 */ /* 0x000fe200078e0250 */
[----:B------:R-:W-:Y:S01]  /*7ee0*/  LOP3.LUT R26, R45, 0xffffe000, RZ, 0xc0, !PT ;  /* 0xffffe0002d1a7812 */ /* 0x000fe200078ec0ff */
[----:B------:R-:W1:Y:S01]  /*7ef0*/  LDTM.x16 R4, tmem[UR4+0x10] ;  /* 0x00001004000479ee */ /* 0x000e620008240000 */
[----:B------:R-:W-:Y:S01]  /*7f00*/  LOP3.LUT R29, R46, 0xffffe000, RZ, 0xc0, !PT ;  /* 0xffffe0002e1d7812 */ /* 0x000fe200078ec0ff */
[----:B------:R-:W-:Y:S01]  /*7f10*/  NOP ;  /* 0x0000000000007918 */ /* 0x000fe20000000000 */
[----:B------:R-:W-:Y:S02]  /*7f20*/  IADD3 R76, PT, PT, R76, 0xc0, RZ ;  /* 0x000000c04c4c7810 */ /* 0x000fe40007ffe0ff */
[----:B------:R-:W-:Y:S02]  /*7f30*/  LOP3.LUT R28, R47, 0xffffe000, RZ, 0xc0, !PT ;  /* 0xffffe0002f1c7812 */ /* 0x000fe400078ec0ff */
[----:B--2---:R-:W-:Y:S02]  /*7f40*/  IADD3 R79, PT, PT, R78, R80, RZ ;  /* 0x000000504e4f7210 */ /* 0x004fe40007ffe0ff */
[----:B------:R-:W-:Y:S02]  /*7f50*/  LOP3.LUT R78, R76, 0xfefffff8, RZ, 0xc0, !PT ;  /* 0xfefffff84c4e7812 */ /* 0x000fe400078ec0ff */
[----:B------:R-:W-:Y:S01]  /*7f60*/  LOP3.LUT R31, R40, 0xffffe000, RZ, 0xc0, !PT ;  /* 0xffffe000281f7812 */ /* 0x000fe200078ec0ff */
[----:B------:R-:W-:Y:S01]  /*7f70*/  IMAD.IADD R76, R70, 0x1, R79 ;  /* 0x00000001464c7824 */ /* 0x000fe200078e024f */
[----:B------:R-:W-:Y:S01]  /*7f80*/  LOP3.LUT R30, R41, 0xffffe000, RZ, 0xc0, !PT ;  /* 0xffffe000291e7812 */ /* 0x000fe200078ec0ff */
[----:B-1----:R1:W-:Y:S01]  /*7f90*/  SYNCS.ARRIVE.TRANS64.RED.A1T0 RZ, [R78+URZ], RZ ;  /* 0x000000ff4eff79a7 */ /* 0x0023e200081004ff */
[----:B------:R-:W-:Y:S02]  /*7fa0*/  LOP3.LUT R33, R42, 0xffffe000, RZ, 0xc0, !PT ;  /* 0xffffe0002a217812 */ /* 0x000fe400078ec0ff */
[----:B------:R-:W-:Y:S02]  /*7fb0*/  LOP3.LUT R32, R43, 0xffffe000, RZ, 0xc0, !PT ;  /* 0xffffe0002b207812 */ /* 0x000fe400078ec0ff */
[----:B------:R-:W-:Y:S02]  /*7fc0*/  LOP3.LUT R35, R36, 0xffffe000, RZ, 0xc0, !PT ;  /* 0xffffe00024237812 */ /* 0x000fe400078ec0ff */
[----:B------:R-:W-:Y:S02]  /*7fd0*/  LOP3.LUT R34, R37, 0xffffe000, RZ, 0xc0, !PT ;  /* 0xffffe00025227812 */ /* 0x000fe400078ec0ff */
[----:B------:R-:W-:Y:S01]  /*7fe0*/  LOP3.LUT R37, R38, 0xffffe000, RZ, 0xc0, !PT ;  /* 0xffffe00026257812 */ /* 0x000fe200078ec0ff */
[C---:B------:R-:W-:Y:S01]  /*7ff0*/  FMUL R4, R24.reuse, R4 ;  /* 0x0000000418047220 */ /* 0x040fe20000400000 */
[C---:B------:R-:W-:Y:S01]  /*8000*/  FMUL R5, R24.reuse, R5 ;  /* 0x0000000518057220 */ /* 0x040fe20000400000 */
[C---:B------:R-:W-:Y:S01]  /*8010*/  FMUL R6, R24.reuse, R6 ;  /* 0x0000000618067220 */ /* 0x040fe20000400000 */
[C---:B------:R-:W-:Y:S01]  /*8020*/  FMUL R7, R24.reuse, R7 ;  /* 0x0000000718077220 */ /* 0x040fe20000400000 */
[C---:B------:R-:W-:Y:S01]  /*8030*/  FFMA R4, R27.reuse, R0, R4 ;  /* 0x000000001b047223 */ /* 0x040fe20000000004 */
[C---:B------:R-:W-:Y:S01]  /*8040*/  FFMA R5, R27.reuse, R2, R5 ;  /* 0x000000021b057223 */ /* 0x040fe20000000005 */
[C---:B------:R-:W-:Y:S01]  /*8050*/  FFMA R6, R27.reuse, R3, R6 ;  /* 0x000000031b067223 */ /* 0x040fe20000000006 */
[C---:B------:R-:W-:Y:S01]  /*8060*/  FFMA R7, R27.reuse, R20, R7 ;  /* 0x000000141b077223 */ /* 0x040fe20000000007 */
[C---:B------:R-:W-:Y:S01]  /*8070*/  FMUL R8, R24.reuse, R8 ;  /* 0x0000000818087220 */ /* 0x040fe20000400000 */
[C---:B------:R-:W-:Y:S01]  /*8080*/  FMUL R9, R24.reuse, R9 ;  /* 0x0000000918097220 */ /* 0x040fe20000400000 */
[C---:B------:R-:W-:Y:S01]  /*8090*/  FMUL R10, R24.reuse, R10 ;  /* 0x0000000a180a7220 */ /* 0x040fe20000400000 */
[C---:B------:R-:W-:Y:S01]  /*80a0*/  FMUL R11, R24.reuse, R11 ;  /* 0x0000000b180b7220 */ /* 0x040fe20000400000 */
[----:B------:R-:W-:Y:S01]  /*80b0*/  F2FP.TF32.F32.PACK_B R4, R4 ;  /* 0x00000004ff04723e */ /* 0x000fe200024050ff */
[C---:B------:R-:W-:Y:S01]  /*80c0*/  FFMA R8, R27.reuse, R21, R8 ;  /* 0x000000151b087223 */ /* 0x040fe20000000008 */
[----:B------:R-:W-:Y:S01]  /*80d0*/  F2FP.TF32.F32.PACK_B R5, R5 ;  /* 0x00000005ff05723e */ /* 0x000fe200024050ff */
[C---:B------:R-:W-:Y:S01]  /*80e0*/  FFMA R9, R27.reuse, R26, R9 ;  /* 0x0000001a1b097223 */ /* 0x040fe20000000009 */
[----:B------:R-:W-:Y:S01]  /*80f0*/  F2FP.TF32.F32.PACK_B R6, R6 ;  /* 0x00000006ff06723e */ /* 0x000fe200024050ff */
[C---:B------:R-:W-:Y:S01]  /*8100*/  FFMA R10, R27.reuse, R29, R10 ;  /* 0x0000001d1b0a7223 */ /* 0x040fe2000000000a */
[----:B------:R-:W-:Y:S01]  /*8110*/  F2FP.TF32.F32.PACK_B R7, R7 ;  /* 0x00000007ff07723e */ /* 0x000fe200024050ff */
[C---:B------:R-:W-:Y:S01]  /*8120*/  FFMA R11, R27.reuse, R28, R11 ;  /* 0x0000001c1b0b7223 */ /* 0x040fe2000000000b */
[C---:B------:R-:W-:Y:S01]  /*8130*/  FMUL R12, R24.reuse, R12 ;  /* 0x0000000c180c7220 */ /* 0x040fe20000400000 */
[----:B------:R-:W-:Y:S01]  /*8140*/  F2FP.TF32.F32.PACK_B R8, R8 ;  /* 0x00000008ff08723e */ /* 0x000fe200024050ff */
[C---:B------:R-:W-:Y:S01]  /*8150*/  FMUL R13, R24.reuse, R13 ;  /* 0x0000000d180d7220 */ /* 0x040fe20000400000 */
[----:B------:R1:W-:Y:S01]  /*8160*/  STS.128 [R71+UR6], R4 ;  /* 0x0000000447007988 */ /* 0x0003e20008000c06 */
        /* <DEDUP_REMOVED lines=8> */
[----:B------:R-:W-:Y:S01]  /*81f0*/  FFMA R15, R27, R32, R15 ;  /* 0x000000201b0f7223 */ /* 0x000fe2000000000f */
[C---:B------:R-:W-:Y:S01]  /*8200*/  FMUL R16, R24.reuse, R16 ;  /* 0x0000001018107220 */ /* 0x040fe20000400000 */
[----:B------:R-:W-:Y:S01]  /*8210*/  F2FP.TF32.F32.PACK_B R12, R12 ;  /* 0x0000000cff0c723e */ /* 0x000fe200024050ff */
[----:B------:R1:W-:Y:S01]  /*8220*/  STS.128 [R79+0x10], R8 ;  /* 0x000010084f007388 */ /* 0x0003e20000000c00 */
[C---:B------:R-:W-:Y:S01]  /*8230*/  FMUL R17, R24.reuse, R17 ;  /* 0x0000001118117220 */ /* 0x040fe20000400000 */
[----:B------:R-:W-:Y:S01]  /*8240*/  LOP3.LUT R36, R39, 0xffffe000, RZ, 0xc0, !PT ;  /* 0xffffe00027247812 */ /* 0x000fe200078ec0ff */
[C---:B------:R-:W-:Y:S01]  /*8250*/  FMUL R18, R24.reuse, R18 ;  /* 0x0000001218127220 */ /* 0x040fe20000400000 */
[----:B------:R-:W-:Y:S01]  /*8260*/  FMUL R19, R24, R19 ;  /* 0x0000001318137220 */ /* 0x000fe20000400000 */
[----:B------:R-:W-:Y:S01]  /*8270*/  F2FP.TF32.F32.PACK_B R13, R13 ;  /* 0x0000000dff0d723e */ /* 0x000fe200024050ff */
[C---:B------:R-:W-:Y:S01]  /*8280*/  FFMA R16, R27.reuse, R35, R16 ;  /* 0x000000231b107223 */ /* 0x040fe20000000010 */
[----:B------:R-:W-:Y:S01]  /*8290*/  F2FP.TF32.F32.PACK_B R14, R14 ;  /* 0x0000000eff0e723e */ /* 0x000fe200024050ff */
[C---:B------:R-:W-:Y:S01]  /*82a0*/  FFMA R17, R27.reuse, R34, R17 ;  /* 0x000000221b117223 */ /* 0x040fe20000000011 */
[----:B------:R-:W-:Y:S01]  /*82b0*/  F2FP.TF32.F32.PACK_B R15, R15 ;  /* 0x0000000fff0f723e */ /* 0x000fe200024050ff */
[C---:B------:R-:W-:Y:S01]  /*82c0*/  FFMA R18, R27.reuse, R37, R18 ;  /* 0x000000251b127223 */ /* 0x040fe20000000012 */
[----:B------:R-:W-:Y:S01]  /*82d0*/  FFMA R19, R27, R36, R19 ;  /* 0x000000241b137223 */ /* 0x000fe20000000013 */
[----:B------:R-:W-:Y:S02]  /*82e0*/  F2FP.TF32.F32.PACK_B R16, R16 ;  /* 0x00000010ff10723e */ /* 0x000fe400024050ff */
[----:B------:R1:W-:Y:S01]  /*82f0*/  STS.128 [R77+0x20], R12 ;  /* 0x0000200c4d007388 */ /* 0x0003e20000000c00 */
[----:B------:R-:W-:Y:S02]  /*8300*/  F2FP.TF32.F32.PACK_B R17, R17 ;  /* 0x00000011ff11723e */ /* 0x000fe400024050ff */
        /* <DEDUP_REMOVED lines=8> */
[----:B--2---:R-:W2:Y:S02]  /*8390*/  FENCE.VIEW.ASYNC.S ;  /* 0x00000000000073c6 */ /* 0x004ea40000000000 */
[----:B--2---:R-:W-:Y:S06]  /*83a0*/  BAR.SYNC.DEFER_BLOCKING 0x1, 0x80 ;  /* 0x0042000000007b1d */ /* 0x004fec0000010000 */
[----:B------:R-:W-:Y:S05]  /*83b0*/  @P0 BRA `(.L_x_128) ;  /* 0x00000000003c0947 */ /* 0x000fea0003800000 */
[----:B------:R-:W2:Y:S01]  /*83c0*/  LDCU.64 UR10, c[0x0][0x348] ;  /* 0x00006900ff0a77ac */ /* 0x000ea20008000a00 */
[----:B------:R-:W-:Y:S02]  /*83d0*/  UIADD3 UR5, UPT, UPT, UR49, UR6, URZ ;  /* 0x0000000631057290 */ /* 0x000fe4000fffe0ff */
[----:B------:R-:W-:Y:S02]  /*83e0*/  UIADD3 UR13, UPT, UPT, UR45, 0x10, URZ ;  /* 0x000000102d0d7890 */ /* 0x000fe4000fffe0ff */
[----:B------:R-:W-:Y:S02]  /*83f0*/  UIADD3 UR12, UPT, UPT, UR5, 0x200, URZ ;  /* 0x00000200050c7890 */ /* 0x000fe4000fffe0ff */
[----:B------:R-:W-:Y:S01]  /*8400*/  UIADD3 UR8, UPT, UPT, UR5, 0x1200, URZ ;  /* 0x0000120005087890 */ /* 0x000fe2000fffe0ff */
[----:B------:R-:W-:Y:S01]  /*8410*/  UMOV UR14, UR46 ;  /* 0x0000002e000e7c82 */ /* 0x000fe20008000000 */
[----:B------:R-:W-:Y:S01]  /*8420*/  UMOV UR15, UR60 ;  /* 0x0000003c000f7c82 */ /* 0x000fe20008000000 */
[----:B------:R-:W-:Y:S02]  /*8430*/  UIADD3 UR9, UPT, UPT, UR45, 0x30, URZ ;  /* 0x000000302d097890 */ /* 0x000fe4000fffe0ff */
[----:B--2---:R-:W-:Y:S03]  /*8440*/  UIADD3 UR4, UP0, UPT, UR10, 0x680, URZ ;  /* 0x000006800a047890 */ /* 0x004fe6000ff1e0ff */
[----:B------:R-:W-:Y:S01]  /*8450*/  UMOV UR10, UR46 ;  /* 0x0000002e000a7c82 */ /* 0x000fe20008000000 */
[----:B------:R-:W-:Y:S03]  /*8460*/  UIADD3.X UR5, UPT, UPT, URZ, UR11, URZ, UP0, !UPT ;  /* 0x0000000bff057290 */ /* 0x000fe600087fe4ff */
[----:B------:R-:W-:Y:S06]  /*8470*/  UMOV UR11, UR60 ;  /* 0x0000003c000b7c82 */ /* 0x000fec0008000000 */
[----:B------:R2:W-:Y:S01]  /*8480*/  UTMASTG.3D [UR12], [UR4] ;  /* 0x0000000c040073b5 */ /* 0x0005e20008010000 */
[----:B------:R2:W-:Y:S02]  /*8490*/  UTMASTG.3D [UR8], [UR4] ;  /* 0x00000008040073b5 */ /* 0x0005e40008010000 */
[----:B--2---:R0:W-:Y:S02]  /*84a0*/  UTMACMDFLUSH ;  /* 0x00000000000079b7 */ /* 0x0041e40000000000 */
.L_x_128:
[----:B------:R-:W-:Y:S05]  /*84b0*/  BSYNC.RECONVERGENT B0 ;  /* 0x0000000000007941 */ /* 0x000fea0003800200 */
.L_x_127:
[----:B------:R-:W-:Y:S01]  /*84c0*/  UIADD3 UR4, UPT, UPT, UR44, 0x1, URZ ;  /* 0x000000012c047890 */ /* 0x000fe2000fffe0ff */
[----:B------:R-:W-:Y:S03]  /*84d0*/  BSSY.RECONVERGENT B0, `(.L_x_129) ;  /* 0x0000008000007945 */ /* 0x000fe60003800200 */
[----:B------:R-:W-:Y:S04]  /*84e0*/  UISETP.NE.AND UP0, UPT, UR4, 0x3, UPT ;  /* 0x000000030400788c */ /* 0x000fe8000bf05270 */
[----:B------:R-:W-:Y:S02]  /*84f0*/  UISETP.EQ.XOR UP1, UPT, UR43, 0x3, !UP0 ;  /* 0x000000032b00788c */ /* 0x000fe4000c722a70 */
[----:B------:R-:W-:Y:S02]  /*8500*/  USEL UR48, UR4, URZ, UP0 ;  /* 0x000000ff04307287 */ /* 0x000fe40008000000 */
[----:B------:R-:W-:Y:S04]  /*8510*/  USEL UR5, URZ, 0x1, !UP1 ;  /* 0x00000001ff057887 */ /* 0x000fe8000c800000 */
[----:B------:R-:W-:Y:S01]  /*8520*/  ULOP3.LUT UR52, UR52, UR5, URZ, 0x3c, !UPT ;  /* 0x0000000534347292 */ /* 0x000fe2000f8e3cff */
[----:B------:R-:W-:Y:S11]  /*8530*/  @P0 BRA `(.L_x_130) ;  /* 0x0000000000040947 */ /* 0x000ff60003800000 */
[----:B------:R-:W-:Y:S04]  /*8540*/  DEPBAR.LE SB0, 0x1 ;  /* 0x000080400000791a */ /* 0x000fe80000000000 */
.L_x_130:
[----:B------:R-:W-:Y:S05]  /*8550*/  BSYNC.RECONVERGENT B0 ;  /* 0x0000000000007941 */ /* 0x000fea0003800200 */
.L_x_129:
[----:B------:R-:W-:Y:S01]  /*8560*/  BAR.SYNC.DEFER_BLOCKING 0x1, 0x80 ;  /* 0x0042000000007b1d */ /* 0x000fe20000010000 */
[----:B------:R-:W-:Y:S01]  /*8570*/  UISETP.NE.AND UP0, UPT, UR51, -0x2, UPT ;  /* 0xfffffffe3300788c */ /* 0x000fe2000bf05270 */
[----:B------:R-:W-:Y:S08]  /*8580*/  IADD3 R0, PT, PT, R22, 0x1, RZ ;  /* 0x0000000116007810 */ /* 0x000ff00007ffe0ff */
[----:B------:R-:W-:Y:S05]  /*8590*/  BRA.U !UP0, `(.L_x_131) ;  /* 0x0000000108287547 */ /* 0x000fea000b800000 */
[----:B------:R-:W-:Y:S01]  /*85a0*/  ISETP.NE.AND P0, PT, R75, RZ, PT ;  /* 0x000000ff4b00720c */ /* 0x000fe20003f05270 */
[----:B------:R-:W-:Y:S01]  /*85b0*/  IMAD.U32 R3, RZ, RZ, UR50 ;  /* 0x00000032ff037e24 */ /* 0x000fe2000f8e00ff */
[----:B------:R-:W-:Y:S01]  /*85c0*/  UIADD3 UR4, UPT, UPT, UR50, 0x1, URZ ;  /* 0x0000000132047890 */ /* 0x000fe2000fffe0ff */
[----:B------:R-:W-:Y:S03]  /*85d0*/  IMAD.U32 R2, RZ, RZ, UR61 ;  /* 0x0000003dff027e24 */ /* 0x000fe6000f8e00ff */
[----:B------:R-:W-:Y:S04]  /*85e0*/  UISETP.NE.AND UP0, UPT, UR4, 0x3, UPT ;  /* 0x000000030400788c */ /* 0x000fe8000bf05270 */
[----:B------:R-:W-:Y:S03]  /*85f0*/  USEL UR50, UR4, URZ, UP0 ;  /* 0x000000ff04327287 */ /* 0x000fe60008000000 */
[----:B------:R-:W-:Y:S05]  /*8600*/  @P0 LEA R3, R3, UR49, 0x3 ;  /* 0x0000003103030c11 */ /* 0x000fea000f8e18ff */
[----:B------:R-:W-:Y:S05]  /*8610*/  @P0 VIADD R3, R3, 0x58 ;  /* 0x0000005803030836 */ /* 0x000fea0000000000 */
[----:B------:R-:W-:Y:S04]  /*8620*/  @P0 PRMT R2, R2, 0x654, R3 ;  /* 0x0000065402020816 */ /* 0x000fe80000000003 */
[----:B------:R2:W-:Y:S03]  /*8630*/  @P0 SYNCS.ARRIVE.TRANS64.RED.A1T0 RZ, [R2+URZ], RZ ;  /* 0x000000ff02ff09a7 */ /* 0x0005e600081004ff */
.L_x_131:
[----:B------:R-:W-:Y:S01]  /*8640*/  R2UR UR6, R74 ;  /* 0x000000004a0672ca */ /* 0x000fe200000e0000 */
[----:B------:R-:W-:Y:S01]  /*8650*/  UIADD3 UR51, UPT, UPT, UR51, 0x2, URZ ;  /* 0x0000000233337890 */ /* 0x000fe2000fffe0ff */
[----:B------:R-:W-:Y:S01]  /*8660*/  R2UR UR5, R62 ;  /* 0x000000003e0572ca */ /* 0x000fe200000e0000 */
[----:B------:R-:W-:Y:S01]  /*8670*/  UMOV UR60, UR63 ;  /* 0x0000003f003c7c82 */ /* 0x000fe20008000000 */
[----:B------:R-:W-:Y:S02]  /*8680*/  R2UR UR4, R63 ;  /* 0x000000003f0472ca */ /* 0x000fe400000e0000 */
[----:B------:R-:W-:Y:S02]  /*8690*/  ISETP.NE.AND P0, PT, R65, 0x2, PT ;  /* 0x000000024100780c */ /* 0x000fe40003f05270 */
[----:B------:R-:W-:Y:S02]  /*86a0*/  ISETP.NE.AND P1, PT, R0, 0x4, PT ;  /* 0x000000040000780c */ /* 0x000fe40003f25270 */
[----:B------:R-:W-:Y:S02]  /*86b0*/  SEL R3, RZ, 0x1, P0 ;  /* 0x00000001ff037807 */ /* 0x000fe40000000000 */
[----:B--2---:R-:W-:Y:S01]  /*86c0*/  SEL R2, RZ, 0x1, P1 ;  /* 0x00000001ff027807 */ /* 0x004fe20000800000 */
[----:B------:R-:W-:Y:S01]  /*86d0*/  UISETP.NE.AND UP0, UPT, UR6, URZ, UPT ;  /* 0x000000ff0600728c */ /* 0x000fe2000bf05270 */
[----:B------:R-:W-:Y:S01]  /*86e0*/  LOP3.LUT R68, R68, R3, RZ, 0x3c, !PT ;  /* 0x0000000344447212 */ /* 0x000fe200078e3cff */
[----:B------:R-:W-:Y:S01]  /*86f0*/  UIADD3 UR21, UPT, UPT, UR36, UR5, URZ ;  /* 0x0000000524157290 */ /* 0x000fe2000fffe0ff */
[----:B------:R-:W-:Y:S01]  /*8700*/  LOP3.LUT R69, R69, R2, RZ, 0x3c, !PT ;  /* 0x0000000245457212 */ /* 0x000fe200078e3cff */
[----:B------:R-:W-:Y:S01]  /*8710*/  UIADD3 UR20, UPT, UPT, UR37, UR4, URZ ;  /* 0x0000000425147290 */ /* 0x000fe2000fffe0ff */
[----:B------:R-:W-:Y:S02]  /*8720*/  SEL R65, R65, RZ, P0 ;  /* 0x000000ff41417207 */ /* 0x000fe40000000000 */
[----:B------:R-:W-:Y:S02]  /*8730*/  SEL R22, R0, RZ, P1 ;  /* 0x000000ff00167207 */ /* 0x000fe40000800000 */
[----:B------:R-:W-:Y:S07]  /*8740*/  BRA.U UP0, `(.L_x_132) ;  /* 0xffffffd900f87547 */ /* 0x000fee000b83ffff */
[----:B------:R-:W2:Y:S01]  /*8750*/  LDCU.64 UR4, c[0x0][0x888] ;  /* 0x00011100ff0477ac */ /* 0x000ea20008000a00 */
[----:B------:R-:W3:Y:S01]  /*8760*/  LDCU.64 UR6, c[0x0][0x890] ;  /* 0x00011200ff0677ac */ /* 0x000ee20008000a00 */
[----:B--2---:R-:W-:Y:S02]  /*8770*/  ISETP.NE.U32.AND P2, PT, RZ, UR4, PT ;  /* 0x00000004ff007c0c */ /* 0x004fe4000bf45070 */
[----:B---3--:R-:W-:Y:S02]  /*8780*/  ISETP.NE.U32.AND P1, PT, RZ, UR6, PT ;  /* 0x00000006ff007c0c */ /* 0x008fe4000bf25070 */
[----:B------:R-:W-:Y:S02]  /*8790*/  ISETP.NE.AND.EX P2, PT, RZ, UR5, PT, P2 ;  /* 0x00000005ff007c0c */ /* 0x000fe4000bf45320 */
[----:B------:R-:W-:-:S13]  /*87a0*/  ISETP.NE.AND.EX P0, PT, RZ, UR7, PT, P1 ;  /* 0x00000007ff007c0c */ /* 0x000fda000bf05310 */
[----:B------:R-:W-:Y:S05]  /*87b0*/  @P2 BRA P0, `(.L_x_133) ;  /* 0x00000000003c2947 */ /* 0x000fea0000000000 */
[----:B------:R-:W-:-:S13]  /*87c0*/  ISETP.NE.AND.EX P1, PT, RZ, UR7, PT, P1 ;  /* 0x00000007ff007c0c */ /* 0x000fda000bf25310 */
[----:B------:R-:W-:Y:S05]  /*87d0*/  @P1 BRA `(.L_x_134) ;  /* 0x00000000000c1947 */ /* 0x000fea0003800000 */
[----:B------:R-:W-:-:S13]  /*87e0*/  FSETP.NEU.AND P0, PT, R27, RZ, PT ;  /* 0x000000ff1b00720b */ /* 0x000fda0003f0d000 */
[----:B------:R-:W-:Y:S05]  /*87f0*/  @!P0 EXIT ;  /* 0x000000000000894d */ /* 0x000fea0003800000 */
[----:B------:R-:W-:Y:S05]  /*8800*/  BRA `(.L_x_133) ;  /* 0x0000000000287947 */ /* 0x000fea0003800000 */
.L_x_134:
[----:B------:R-:W-:Y:S01]  /*8810*/  ISETP.NE.AND P0, PT, R64, RZ, PT ;  /* 0x000000ff4000720c */ /* 0x000fe20003f05270 */
[----:B------:R-:W-:-:S12]  /*8820*/  BSSY.RECONVERGENT B0, `(.L_x_133) ;  /* 0x0000008000007945 */ /* 0x000fd80003800200 */
[----:B------:R-:W-:Y:S05]  /*8830*/  @P0 BRA `(.L_x_135) ;  /* 0x0000000000100947 */ /* 0x000fea0003800000 */
[----:B------:R-:W-:-:S04]  /*8840*/  ISETP.NE.U32.AND P0, PT, RZ, UR4, PT ;  /* 0x00000004ff007c0c */ /* 0x000fc8000bf05070 */
[----:B------:R-:W-:-:S13]  /*8850*/  ISETP.NE.AND.EX P0, PT, RZ, UR5, PT, P0 ;  /* 0x00000005ff007c0c */ /* 0x000fda000bf05300 */
[----:B------:R-:W-:Y:S05]  /*8860*/  @!P0 EXIT ;  /* 0x000000000000894d */ /* 0x000fea0003800000 */
[----:B------:R-:W-:Y:S05]  /*8870*/  BRA `(.L_x_136) ;  /* 0x0000000000087947 */ /* 0x000fea0003800000 */
.L_x_135:
[----:B------:R-:W-:-:S13]  /*8880*/  FSETP.NEU.AND P0, PT, R27, RZ, PT ;  /* 0x000000ff1b00720b */ /* 0x000fda0003f0d000 */
[----:B------:R-:W-:Y:S05]  /*8890*/  @!P0 EXIT ;  /* 0x000000000000894d */ /* 0x000fea0003800000 */
.L_x_136:
[----:B------:R-:W-:Y:S05]  /*88a0*/  BSYNC.RECONVERGENT B0 ;  /* 0x0000000000007941 */ /* 0x000fea0003800200 */
.L_x_133:
[----:B------:R-:W-:Y:S01]  /*88b0*/  ULEA UR6, UR50, UR49, 0x3 ;  /* 0x0000003132067291 */ /* 0x000fe2000f8e18ff */
[----:B------:R-:W-:-:S04]  /*88c0*/  DEPBAR.LE SB0, 0x0 ;  /* 0x000080000000791a */ /* 0x000fc80000000000 */
[----:B------:R-:W-:-:S04]  /*88d0*/  UIADD3 UR6, UPT, UPT, UR6, 0x58, URZ ;  /* 0x0000005806067890 */ /* 0x000fc8000fffe0ff */
[----:B------:R-:W-:-:S09]  /*88e0*/  UPRMT UR6, UR61, 0x654, UR6 ;  /* 0x000006543d067896 */ /* 0x000fd20008000006 */
[----:B------:R-:W-:Y:S01]  /*88f0*/  SYNCS.ARRIVE.TRANS64.RED.A1T0 RZ, [UR6], RZ ;  /* 0x000000ffffff79a7 */ /* 0x000fe20008100406 */
[----:B------:R-:W-:Y:S05]  /*8900*/  EXIT ;  /* 0x000000000000794d */ /* 0x000fea0003800000 */
.L_x_24:
[----:B---3--:R3:W4:Y:S02]  /*8910*/  SYNCS.PHASECHK.TRANS64.TRYWAIT P0, [R3+URZ+0xf0], R2 ;  /* 0x0000f002030075a7 */ /* 0x00872400080011ff */
[----:B----4-:R-:W-:Y:S05]  /*8920*/  @!P0 NANOSLEEP.SYNCS 0x989680 ;  /* 0x009896800000895d */ /* 0x010fea0003900000 */
[----:B------:R-:W4:Y:S02]  /*8930*/  @!P0 SYNCS.PHASECHK.TRANS64 P0, [R3+URZ+0xf0], R2 ;  /* 0x0000f002030085a7 */ /* 0x000f2400080010ff */
[----:B----4-:R-:W-:Y:S05]  /*8940*/  @!P0 BRA `(.L_x_24) ;  /* 0xfffffffc00f08947 */ /* 0x010fea000383ffff */
[----:B------:R-:W-:Y:S05]  /*8950*/  BRA `(.L_x_137) ;  /* 0xffffff9000647947 */ /* 0x000fea000383ffff */
.L_x_27:
[----:B--2---:R-:W-:-:S07]  /*8960*/  MOV R0, UR7 ;  /* 0x0000000700007c02 */ /* 0x004fce0008000f00 */
.L_x_138:
[----:B--2---:R2:W3:Y:S02]  /*8970*/  SYNCS.PHASECHK.TRANS64.TRYWAIT P0, [R0+URZ+0x20], R3 ;  /* 0x00002003000075a7 */ /* 0x0044e400080011ff */
[----:B---3--:R-:W-:Y:S05]  /*8980*/  @!P0 NANOSLEEP.SYNCS 0x989680 ;  /* 0x009896800000895d */ /* 0x008fea0003900000 */
[----:B------:R-:W3:Y:S02]  /*8990*/  @!P0 SYNCS.PHASECHK.TRANS64 P0, [R0+URZ+0x20], R3 ;  /* 0x00002003000085a7 */ /* 0x000ee400080010ff */
[----:B---3--:R-:W-:Y:S05]  /*89a0*/  @!P0 BRA `(.L_x_138) ;  /* 0xfffffffc00f08947 */ /* 0x008fea000383ffff */
[----:B------:R-:W-:Y:S05]  /*89b0*/  BRA `(.L_x_26) ;  /* 0xffffff9000bc7947 */ /* 0x000fea000383ffff */
.L_x_36:
[----:B-1----:R-:W-:-:S07]  /*89c0*/  MOV R0, UR7 ;  /* 0x0000000700007c02 */ /* 0x002fce0008000f00 */
.L_x_139:
[----:B-1----:R1:W2:Y:S02]  /*89d0*/  SYNCS.PHASECHK.TRANS64.TRYWAIT P0, [R0+URZ+0x20], R3 ;  /* 0x00002003000075a7 */ /* 0x0022a400080011ff */
[----:B--2---:R-:W-:Y:S05]  /*89e0*/  @!P0 NANOSLEEP.SYNCS 0x989680 ;  /* 0x009896800000895d */ /* 0x004fea0003900000 */
[----:B------:R-:W2:Y:S02]  /*89f0*/  @!P0 SYNCS.PHASECHK.TRANS64 P0, [R0+URZ+0x20], R3 ;  /* 0x00002003000085a7 */ /* 0x000ea400080010ff */
[----:B--2---:R-:W-:Y:S05]  /*8a00*/  @!P0 BRA `(.L_x_139) ;  /* 0xfffffffc00f08947 */ /* 0x004fea000383ffff */
[----:B------:R-:W-:Y:S05]  /*8a10*/  BRA `(.L_x_35) ;  /* 0xffffff9800187947 */ /* 0x000fea000383ffff */
.L_x_43:
[----:B-1----:R1:W4:Y:S02]  /*8a20*/  SYNCS.PHASECHK.TRANS64.TRYWAIT P0, [R3+URZ+0x80], R0 ;  /* 0x00008000030075a7 */ /* 0x00232400080011ff */
[----:B----4-:R-:W-:Y:S05]  /*8a30*/  @!P0 NANOSLEEP.SYNCS 0x989680 ;  /* 0x009896800000895d */ /* 0x010fea0003900000 */
[----:B------:R-:W4:Y:S02]  /*8a40*/  @!P0 SYNCS.PHASECHK.TRANS64 P0, [R3+URZ+0x80], R0 ;  /* 0x00008000030085a7 */ /* 0x000f2400080010ff */
[----:B----4-:R-:W-:Y:S05]  /*8a50*/  @!P0 BRA `(.L_x_43) ;  /* 0xfffffffc00f08947 */ /* 0x010fea000383ffff */
[----:B------:R-:W-:Y:S05]  /*8a60*/  BRA `(.L_x_140) ;  /* 0xffffff9c00547947 */ /* 0x000fea000383ffff */
.L_x_47:
[----:B-1----:R-:W-:-:S07]  /*8a70*/  MOV R0, UR4 ;  /* 0x0000000400007c02 */ /* 0x002fce0008000f00 */
.L_x_141:
[----:B-1----:R1:W2:Y:S02]  /*8a80*/  SYNCS.PHASECHK.TRANS64.TRYWAIT P0, [R0+URZ], R3 ;  /* 0x00000003000075a7 */ /* 0x0022a400080011ff */
[----:B--2---:R-:W-:Y:S05]  /*8a90*/  @!P0 NANOSLEEP.SYNCS 0x989680 ;  /* 0x009896800000895d */ /* 0x004fea0003900000 */
[----:B------:R-:W2:Y:S02]  /*8aa0*/  @!P0 SYNCS.PHASECHK.TRANS64 P0, [R0+URZ], R3 ;  /* 0x00000003000085a7 */ /* 0x000ea400080010ff */
[----:B--2---:R-:W-:Y:S05]  /*8ab0*/  @!P0 BRA `(.L_x_141) ;  /* 0xfffffffc00f08947 */ /* 0x004fea000383ffff */
[----:B------:R-:W-:Y:S05]  /*8ac0*/  BRA `(.L_x_142) ;  /* 0xffffffa400007947 */ /* 0x000fea000383ffff */
.L_x_48:
[----:B------:R-:W-:-:S07]  /*8ad0*/  MOV R0, UR5 ;  /* 0x0000000500007c02 */ /* 0x000fce0008000f00 */
.L_x_143:
[----:B-1----:R1:W2:Y:S02]  /*8ae0*/  SYNCS.PHASECHK.TRANS64.TRYWAIT P0, [R0+URZ], R3 ;  /* 0x00000003000075a7 */ /* 0x0022a400080011ff */
[----:B--2---:R-:W-:Y:S05]  /*8af0*/  @!P0 NANOSLEEP.SYNCS 0x989680 ;  /* 0x009896800000895d */ /* 0x004fea0003900000 */
[----:B------:R-:W2:Y:S02]  /*8b00*/  @!P0 SYNCS.PHASECHK.TRANS64 P0, [R0+URZ], R3 ;  /* 0x00000003000085a7 */ /* 0x000ea400080010ff */
[----:B--2---:R-:W-:Y:S05]  /*8b10*/  @!P0 BRA `(.L_x_143) ;  /* 0xfffffffc00f08947 */ /* 0x004fea000383ffff */
[----:B------:R-:W-:Y:S05]  /*8b20*/  BRA `(.L_x_144) ;  /* 0xffffffa4000c7947 */ /* 0x000fea000383ffff */
.L_x_49:
[----:B------:R-:W-:-:S07]  /*8b30*/  MOV R0, UR5 ;  /* 0x0000000500007c02 */ /* 0x000fce0008000f00 */
.L_x_145:
[----:B-1----:R1:W2:Y:S02]  /*8b40*/  SYNCS.PHASECHK.TRANS64.TRYWAIT P0, [R0+URZ], R3 ;  /* 0x00000003000075a7 */ /* 0x0022a400080011ff */
[----:B--2---:R-:W-:Y:S05]  /*8b50*/  @!P0 NANOSLEEP.SYNCS 0x989680 ;  /* 0x009896800000895d */ /* 0x004fea0003900000 */
[----:B------:R-:W2:Y:S02]  /*8b60*/  @!P0 SYNCS.PHASECHK.TRANS64 P0, [R0+URZ], R3 ;  /* 0x00000003000085a7 */ /* 0x000ea400080010ff */
[----:B--2---:R-:W-:Y:S05]  /*8b70*/  @!P0 BRA `(.L_x_145) ;  /* 0xfffffffc00f08947 */ /* 0x004fea000383ffff */
[----:B------:R-:W-:Y:S05]  /*8b80*/  BRA `(.L_x_146) ;  /* 0xffffffa400187947 */ /* 0x000fea000383ffff */
.L_x_52:
[----:B--2---:R2:W3:Y:S02]  /*8b90*/  SYNCS.PHASECHK.TRANS64.TRYWAIT P0, [R0+URZ+0xe0], R9 ;  /* 0x0000e009000075a7 */ /* 0x0044e400080011ff */
[----:B---3--:R-:W-:Y:S05]  /*8ba0*/  @!P0 NANOSLEEP.SYNCS 0x989680 ;  /* 0x009896800000895d */ /* 0x008fea0003900000 */
[----:B------:R-:W3:Y:S02]  /*8bb0*/  @!P0 SYNCS.PHASECHK.TRANS64 P0, [R0+URZ+0xe0], R9 ;  /* 0x0000e009000085a7 */ /* 0x000ee400080010ff */
[----:B---3--:R-:W-:Y:S05]  /*8bc0*/  @!P0 BRA `(.L_x_52) ;  /* 0xfffffffc00f08947 */ /* 0x008fea000383ffff */
[----:B------:R-:W-:Y:S05]  /*8bd0*/  BRA `(.L_x_147) ;  /* 0xffffffa400787947 */ /* 0x000fea000383ffff */
.L_x_53:
[----:B------:R-:W-:-:S07]  /*8be0*/  MOV R0, UR4 ;  /* 0x0000000400007c02 */ /* 0x000fce0008000f00 */
.L_x_148:
[----:B--2---:R2:W3:Y:S02]  /*8bf0*/  SYNCS.PHASECHK.TRANS64.TRYWAIT P0, [R0+URZ+0x90], R11 ;  /* 0x0000900b000075a7 */ /* 0x0044e400080011ff */
[----:B---3--:R-:W-:Y:S05]  /*8c00*/  @!P0 NANOSLEEP.SYNCS 0x989680 ;  /* 0x009896800000895d */ /* 0x008fea0003900000 */
[----:B------:R-:W3:Y:S02]  /*8c10*/  @!P0 SYNCS.PHASECHK.TRANS64 P0, [R0+URZ+0x90], R11 ;  /* 0x0000900b000085a7 */ /* 0x000ee400080010ff */
[----:B---3--:R-:W-:Y:S05]  /*8c20*/  @!P0 BRA `(.L_x_148) ;  /* 0xfffffffc00f08947 */ /* 0x008fea000383ffff */
[----:B------:R-:W-:Y:S05]  /*8c30*/  BRA `(.L_x_149) ;  /* 0xffffffa400887947 */ /* 0x000fea000383ffff */
.L_x_54:
[----:B--2---:R2:W3:Y:S02]  /*8c40*/  SYNCS.PHASECHK.TRANS64.TRYWAIT P1, [R0+URZ+0x80], R9 ;  /* 0x00008009000075a7 */ /* 0x0044e400080211ff */
[----:B---3--:R-:W-:Y:S05]  /*8c50*/  @!P1 NANOSLEEP.SYNCS 0x989680 ;  /* 0x009896800000995d */ /* 0x008fea0003900000 */
[----:B------:R-:W3:Y:S02]  /*8c60*/  @!P1 SYNCS.PHASECHK.TRANS64 P1, [R0+URZ+0x80], R9 ;  /* 0x00008009000095a7 */ /* 0x000ee400080210ff */
[----:B---3--:R-:W-:Y:S05]  /*8c70*/  @!P1 BRA `(.L_x_54) ;  /* 0xfffffffc00f09947 */ /* 0x008fea000383ffff */
[----:B------:R-:W-:Y:S05]  /*8c80*/  BRA `(.L_x_150) ;  /* 0xffffffa400b87947 */ /* 0x000fea000383ffff */
.L_x_57:
[----:B------:R-:W-:-:S07]  /*8c90*/  MOV R0, UR4 ;  /* 0x0000000400007c02 */ /* 0x000fce0008000f00 */
.L_x_151:
[----:B--2---:R2:W3:Y:S02]  /*8ca0*/  SYNCS.PHASECHK.TRANS64.TRYWAIT P0, [R0+URZ+0x90], R3 ;  /* 0x00009003000075a7 */ /* 0x0044e400080011ff */
[----:B---3--:R-:W-:Y:S05]  /*8cb0*/  @!P0 NANOSLEEP.SYNCS 0x989680 ;  /* 0x009896800000895d */ /* 0x008fea0003900000 */
[----:B------:R-:W3:Y:S02]  /*8cc0*/  @!P0 SYNCS.PHASECHK.TRANS64 P0, [R0+URZ+0x90], R3 ;  /* 0x00009003000085a7 */ /* 0x000ee400080010ff */
[----:B---3--:R-:W-:Y:S05]  /*8cd0*/  @!P0 BRA `(.L_x_151) ;  /* 0xfffffffc00f08947 */ /* 0x008fea000383ffff */
[----:B------:R-:W-:Y:S05]  /*8ce0*/  BRA `(.L_x_56) ;  /* 0xffffffa8000c7947 */ /* 0x000fea000383ffff */
.L_x_66:
[----:B--2---:R-:W-:-:S04]  /*8cf0*/  MOV R7, UR5 ;  /* 0x0000000500077c02 */ /* 0x004fc80008000f00 */
[----:B------:R2:W3:Y:S03]  /*8d00*/  SYNCS.PHASECHK.TRANS64.TRYWAIT P0, [R7+URZ+0x8], R8 ;  /* 0x00000808070075a7 */ /* 0x0004e600080011ff */
[----:B---3--:R-:W-:Y:S05]  /*8d10*/  @!P0 NANOSLEEP.SYNCS 0x989680 ;  /* 0x009896800000895d */ /* 0x008fea0003900000 */
[----:B------:R-:W3:Y:S02]  /*8d20*/  @!P0 SYNCS.PHASECHK.TRANS64 P0, [R7+URZ+0x8], R8 ;  /* 0x00000808070085a7 */ /* 0x000ee400080010ff */
[----:B---3--:R-:W-:Y:S05]  /*8d30*/  @!P0 BRA `(.L_x_66) ;  /* 0xfffffffc00ec8947 */ /* 0x008fea000383ffff */
[----:B------:R-:W-:Y:S05]  /*8d40*/  BRA `(.L_x_65) ;  /* 0xffffffa800c87947 */ /* 0x000fea000383ffff */
.L_x_68:
[----:B------:R-:W-:Y:S01]  /*8d50*/  BSSY B0, `(.L_x_152) ;  /* 0x0000006000007945 */ /* 0x000fe20003800000 */
[----:B------:R-:W-:-:S07]  /*8d60*/  MOV R15, 0xffffffff ;  /* 0xffffffff000f7802 */ /* 0x000fce0000000f00 */
[----:B-12--5:R-:W-:Y:S05]  /*8d70*/  WARPSYNC.COLLECTIVE R15, `(.L_x_153) ;  /* 0x000000000f0c7348 */ /* 0x026fea0003c00000 */
[----:B------:R-:W-:Y:S02]  /*8d80*/  ELECT P6, UR79, PT ;  /* 0x00000000004f782f */ /* 0x000fe400038c0000 */
[----:B------:R-:W-:Y:S01]  /*8d90*/  MOV R14, UR79 ;  /* 0x0000004f000e7c02 */ /* 0x000fe20008000f00 */
[----:B-12--5:R-:W-:Y:S10]  /*8da0*/  ENDCOLLECTIVE ;  /* 0x000000000000791b */ /* 0x026ff40003800000 */
.L_x_153:
[----:B------:R-:W-:Y:S05]  /*8db0*/  BSYNC B0 ;  /* 0x0000000000007941 */ /* 0x000fea0003800000 */
.L_x_152:
[----:B------:R-:W-:Y:S01]  /*8dc0*/  PLOP3.LUT P0, PT, P6, PT, PT, 0x80, 0x8 ;  /* 0x000000000008781c */ /* 0x000fe2000370f070 */
[----:B------:R-:W-:-:S12]  /*8dd0*/  BRA `(.L_x_154) ;  /* 0xffffffa800f87947 */ /* 0x000fd8000383ffff */
.L_x_70:
[----:B--2---:R-:W-:-:S04]  /*8de0*/  MOV R5, UR5 ;  /* 0x0000000500057c02 */ /* 0x004fc80008000f00 */
[----:B------:R2:W3:Y:S03]  /*8df0*/  SYNCS.PHASECHK.TRANS64.TRYWAIT P0, [R5+URZ+0x8], R6 ;  /* 0x00000806050075a7 */ /* 0x0004e600080011ff */
[----:B---3--:R-:W-:Y:S05]  /*8e00*/  @!P0 NANOSLEEP.SYNCS 0x989680 ;  /* 0x009896800000895d */ /* 0x008fea0003900000 */
[----:B------:R-:W3:Y:S02]  /*8e10*/  @!P0 SYNCS.PHASECHK.TRANS64 P0, [R5+URZ+0x8], R6 ;  /* 0x00000806050085a7 */ /* 0x000ee400080010ff */
[----:B---3--:R-:W-:Y:S05]  /*8e20*/  @!P0 BRA `(.L_x_70) ;  /* 0xfffffffc00ec8947 */ /* 0x008fea000383ffff */
[----:B------:R-:W-:Y:S05]  /*8e30*/  BRA `(.L_x_69) ;  /* 0xffffffa800fc7947 */ /* 0x000fea000383ffff */
.L_x_71:
[----:B-1----:R1:W2:Y:S02]  /*8e40*/  SYNCS.PHASECHK.TRANS64.TRYWAIT P0, [R3+URZ+0x80], R4 ;  /* 0x00008004030075a7 */ /* 0x0022a400080011ff */
[----:B--2---:R-:W-:Y:S05]  /*8e50*/  @!P0 NANOSLEEP.SYNCS 0x989680 ;  /* 0x009896800000895d */ /* 0x004fea0003900000 */
[----:B------:R-:W2:Y:S02]  /*8e60*/  @!P0 SYNCS.PHASECHK.TRANS64 P0, [R3+URZ+0x80], R4 ;  /* 0x00008004030085a7 */ /* 0x000ea400080010ff */
[----:B--2---:R-:W-:Y:S05]  /*8e70*/  @!P0 BRA `(.L_x_71) ;  /* 0xfffffffc00f08947 */ /* 0x004fea000383ffff */
[----:B------:R-:W-:Y:S05]  /*8e80*/  BRA `(.L_x_155) ;  /* 0xffffffb0000c7947 */ /* 0x000fea000383ffff */
.L_x_73:
[----:B------:R-:W-:-:S13]  /*8e90*/  R2UR UR4, R4 ;  /* 0x00000000040472ca */ /* 0x000fda00000e0000 */
[----:B------:R-:W-:-:S07]  /*8ea0*/  MOV R3, UR4 ;  /* 0x0000000400037c02 */ /* 0x000fce0008000f00 */
.L_x_156:
[----:B-1----:R1:W2:Y:S02]  /*8eb0*/  SYNCS.PHASECHK.TRANS64.TRYWAIT P0, [R3+URZ+0xc0], R6 ;  /* 0x0000c006030075a7 */ /* 0x0022a400080011ff */
[----:B--2---:R-:W-:Y:S05]  /*8ec0*/  @!P0 NANOSLEEP.SYNCS 0x989680 ;  /* 0x009896800000895d */ /* 0x004fea0003900000 */
[----:B------:R-:W2:Y:S02]  /*8ed0*/  @!P0 SYNCS.PHASECHK.TRANS64 P0, [R3+URZ+0xc0], R6 ;  /* 0x0000c006030085a7 */ /* 0x000ea400080010ff */
[----:B--2---:R-:W-:Y:S05]  /*8ee0*/  @!P0 BRA `(.L_x_156) ;  /* 0xfffffffc00f08947 */ /* 0x004fea000383ffff */
[----:B------:R-:W-:Y:S05]  /*8ef0*/  BRA `(.L_x_157) ;  /* 0xffffffb000607947 */ /* 0x000fea000383ffff */
.L_x_76:
[----:B------:R-:W-:Y:S07]  /*8f00*/  MOV R3, UR5 ;  /* 0x0000000500037c02 */ /* 0x000fee0008000f00 */
.L_x_158:
[----:B-1----:R1:W2:Y:S02]  /*8f10*/  SYNCS.PHASECHK.TRANS64.TRYWAIT P0, [R3+URZ], R6 ;  /* 0x00000006030075a7 */ /* 0x0022a400080011ff */
[----:B--2---:R-:W-:Y:S05]  /*8f20*/  @!P0 NANOSLEEP.SYNCS 0x989680 ;  /* 0x009896800000895d */ /* 0x004fea0003900000 */
[----:B------:R-:W2:Y:S02]  /*8f30*/  @!P0 SYNCS.PHASECHK.TRANS64 P0, [R3+URZ], R6 ;  /* 0x00000006030085a7 */ /* 0x000ea400080010ff */
[----:B--2---:R-:W-:Y:S05]  /*8f40*/  @!P0 BRA `(.L_x_158) ;  /* 0xfffffffc00f08947 */ /* 0x004fea000383ffff */
[----:B------:R-:W-:Y:S05]  /*8f50*/  BRA `(.L_x_75) ;  /* 0xffffffb000787947 */ /* 0x000fea000383ffff */
.L_x_80:
[----:B--2---:R-:W-:-:S07]  /*8f60*/  MOV R2, UR4 ;  /* 0x0000000400027c02 */ /* 0x004fce0008000f00 */
.L_x_159:
[----:B-1----:R1:W2:Y:S02]  /*8f70*/  SYNCS.PHASECHK.TRANS64.TRYWAIT P0, [R2+URZ], R3 ;  /* 0x00000003020075a7 */ /* 0x0022a400080011ff */
[----:B--2---:R-:W-:Y:S05]  /*8f80*/  @!P0 NANOSLEEP.SYNCS 0x989680 ;  /* 0x009896800000895d */ /* 0x004fea0003900000 */
[----:B------:R-:W2:Y:S02]  /*8f90*/  @!P0 SYNCS.PHASECHK.TRANS64 P0, [R2+URZ], R3 ;  /* 0x00000003020085a7 */ /* 0x000ea400080010ff */
[----:B--2---:R-:W-:Y:S05]  /*8fa0*/  @!P0 BRA `(.L_x_159) ;  /* 0xfffffffc00f08947 */ /* 0x004fea000383ffff */
[----:B------:R-:W-:Y:S05]  /*8fb0*/  BRA `(.L_x_160) ;  /* 0xffffffb800907947 */ /* 0x000fea000383ffff */
.L_x_81:
[----:B--2---:R-:W-:-:S07]  /*8fc0*/  MOV R2, UR5 ;  /* 0x0000000500027c02 */ /* 0x004fce0008000f00 */
.L_x_161:
[----:B-1----:R1:W2:Y:S02]  /*8fd0*/  SYNCS.PHASECHK.TRANS64.TRYWAIT P0, [R2+URZ], R5 ;  /* 0x00000005020075a7 */ /* 0x0022a400080011ff */
[----:B--2---:R-:W-:Y:S05]  /*8fe0*/  @!P0 NANOSLEEP.SYNCS 0x989680 ;  /* 0x009896800000895d */ /* 0x004fea0003900000 */
[----:B------:R-:W2:Y:S02]  /*8ff0*/  @!P0 SYNCS.PHASECHK.TRANS64 P0, [R2+URZ], R5 ;  /* 0x00000005020085a7 */ /* 0x000ea400080010ff */
[----:B--2---:R-:W-:Y:S05]  /*9000*/  @!P0 BRA `(.L_x_161) ;  /* 0xfffffffc00f08947 */ /* 0x004fea000383ffff */
[----:B------:R-:W-:Y:S05]  /*9010*/  BRA `(.L_x_162) ;  /* 0xffffffb800a07947 */ /* 0x000fea000383ffff */
.L_x_82:
[----:B--2---:R-:W-:-:S07]  /*9020*/  MOV R2, UR5 ;  /* 0x0000000500027c02 */ /* 0x004fce0008000f00 */
.L_x_163:
[----:B-1----:R1:W2:Y:S02]  /*9030*/  SYNCS.PHASECHK.TRANS64.TRYWAIT P0, [R2+URZ], R5 ;  /* 0x00000005020075a7 */ /* 0x0022a400080011ff */
[----:B--2---:R-:W-:Y:S05]  /*9040*/  @!P0 NANOSLEEP.SYNCS 0x989680 ;  /* 0x009896800000895d */ /* 0x004fea0003900000 */
[----:B------:R-:W2:Y:S02]  /*9050*/  @!P0 SYNCS.PHASECHK.TRANS64 P0, [R2+URZ], R5 ;  /* 0x00000005020085a7 */ /* 0x000ea400080010ff */
[----:B--2---:R-:W-:Y:S05]  /*9060*/  @!P0 BRA `(.L_x_163) ;  /* 0xfffffffc00f08947 */ /* 0x004fea000383ffff */
[----:B------:R-:W-:Y:S05]  /*9070*/  BRA `(.L_x_164) ;  /* 0xffffffb800ac7947 */ /* 0x000fea000383ffff */
.L_x_85:
[----:B------:R-:W-:-:S07]  /*9080*/  MOV R2, UR62 ;  /* 0x0000003e00027c02 */ /* 0x000fce0008000f00 */
.L_x_165:
[----:B-1----:R1:W2:Y:S02]  /*9090*/  SYNCS.PHASECHK.TRANS64.TRYWAIT P1, [R2+URZ+0x100], R3 ;  /* 0x00010003020075a7 */ /* 0x0022a400080211ff */
[----:B--2---:R-:W-:Y:S05]  /*90a0*/  @!P1 NANOSLEEP.SYNCS 0x989680 ;  /* 0x009896800000995d */ /* 0x004fea0003900000 */
[----:B------:R-:W2:Y:S02]  /*90b0*/  @!P1 SYNCS.PHASECHK.TRANS64 P1, [R2+URZ+0x100], R3 ;  /* 0x00010003020095a7 */ /* 0x000ea400080210ff */
[----:B--2---:R-:W-:Y:S05]  /*90c0*/  @!P1 BRA `(.L_x_165) ;  /* 0xfffffffc00f09947 */ /* 0x004fea000383ffff */
[----:B------:R-:W-:Y:S05]  /*90d0*/  BRA `(.L_x_166) ;  /* 0xffffffb800fc7947 */ /* 0x000fea000383ffff */
.L_x_90:
[----:B---3--:R3:W4:Y:S02]  /*90e0*/  SYNCS.PHASECHK.TRANS64.TRYWAIT P0, [R12+URZ+0x80], R9 ;  /* 0x000080090c0075a7 */ /* 0x00872400080011ff */
[----:B----4-:R-:W-:Y:S05]  /*90f0*/  @!P0 NANOSLEEP.SYNCS 0x989680 ;  /* 0x009896800000895d */ /* 0x010fea0003900000 */
[----:B------:R-:W4:Y:S02]  /*9100*/  @!P0 SYNCS.PHASECHK.TRANS64 P0, [R12+URZ+0x80], R9 ;  /* 0x000080090c0085a7 */ /* 0x000f2400080010ff */
[----:B----4-:R-:W-:Y:S05]  /*9110*/  @!P0 BRA `(.L_x_90) ;  /* 0xfffffffc00f08947 */ /* 0x010fea000383ffff */
[----:B------:R-:W-:Y:S05]  /*9120*/  BRA `(.L_x_167) ;  /* 0xffffffc0001c7947 */ /* 0x000fea000383ffff */
.L_x_93:
[----:B------:R-:W-:Y:S07]  /*9130*/  MOV R0, UR29 ;  /* 0x0000001d00007c02 */ /* 0x000fee0008000f00 */
.L_x_168:
[----:B-1----:R1:W3:Y:S02]  /*9140*/  SYNCS.PHASECHK.TRANS64.TRYWAIT P2, [R0+URZ+0x78], R9 ;  /* 0x00007809000075a7 */ /* 0x0022e400080411ff */
[----:B---3--:R-:W-:Y:S05]  /*9150*/  @!P2 NANOSLEEP.SYNCS 0x989680 ;  /* 0x009896800000a95d */ /* 0x008fea0003900000 */
[----:B------:R-:W3:Y:S02]  /*9160*/  @!P2 SYNCS.PHASECHK.TRANS64 P2, [R0+URZ+0x78], R9 ;  /* 0x000078090000a5a7 */ /* 0x000ee400080410ff */
[----:B---3--:R-:W-:Y:S05]  /*9170*/  @!P2 BRA `(.L_x_168) ;  /* 0xfffffffc00f0a947 */ /* 0x008fea000383ffff */
[----:B------:R-:W-:Y:S05]  /*9180*/  BRA `(.L_x_92) ;  /* 0xffffffc400807947 */ /* 0x000fea000383ffff */
.L_x_96:
[----:B---3--:R-:W-:Y:S07]  /*9190*/  MOV R0, UR4 ;  /* 0x0000000400007c02 */ /* 0x008fee0008000f00 */
.L_x_169:
[----:B-1----:R1:W3:Y:S02]  /*91a0*/  SYNCS.PHASECHK.TRANS64.TRYWAIT P0, [R0+URZ+0x58], R9 ;  /* 0x00005809000075a7 */ /* 0x0022e400080011ff */
[----:B---3--:R-:W-:Y:S05]  /*91b0*/  @!P0 NANOSLEEP.SYNCS 0x989680 ;  /* 0x009896800000895d */ /* 0x008fea0003900000 */
[----:B------:R-:W3:Y:S02]  /*91c0*/  @!P0 SYNCS.PHASECHK.TRANS64 P0, [R0+URZ+0x58], R9 ;  /* 0x00005809000085a7 */ /* 0x000ee400080010ff */
[----:B---3--:R-:W-:Y:S05]  /*91d0*/  @!P0 BRA `(.L_x_169) ;  /* 0xfffffffc00f08947 */ /* 0x008fea000383ffff */
[----:B------:R-:W-:Y:S05]  /*91e0*/  BRA `(.L_x_170) ;  /* 0xffffffc400e07947 */ /* 0x000fea000383ffff */
.L_x_97:
[----:B------:R-:W-:Y:S07]  /*91f0*/  MOV R9, UR5 ;  /* 0x0000000500097c02 */ /* 0x000fee0008000f00 */
.L_x_171:
[----:B-1----:R1:W3:Y:S02]  /*9200*/  SYNCS.PHASECHK.TRANS64.TRYWAIT P0, [R9+URZ+0x58], R6 ;  /* 0x00005806090075a7 */ /* 0x0022e400080011ff */
[----:B---3--:R-:W-:Y:S05]  /*9210*/  @!P0 NANOSLEEP.SYNCS 0x989680 ;  /* 0x009896800000895d */ /* 0x008fea0003900000 */
[----:B------:R-:W3:Y:S02]  /*9220*/  @!P0 SYNCS.PHASECHK.TRANS64 P0, [R9+URZ+0x58], R6 ;  /* 0x00005806090085a7 */ /* 0x000ee400080010ff */
[----:B---3--:R-:W-:Y:S05]  /*9230*/  @!P0 BRA `(.L_x_171) ;  /* 0xfffffffc00f08947 */ /* 0x008fea000383ffff */
[----:B------:R-:W-:Y:S05]  /*9240*/  BRA `(.L_x_172) ;  /* 0xffffffc800587947 */ /* 0x000fea000383ffff */
.L_x_99:
[----:B------:R-:W-:-:S07]  /*9250*/  MOV R0, UR4 ;  /* 0x0000000400007c02 */ /* 0x000fce0008000f00 */
.L_x_173:
[----:B-1----:R1:W3:Y:S02]  /*9260*/  SYNCS.PHASECHK.TRANS64.TRYWAIT P0, [R0+URZ], R3 ;  /* 0x00000003000075a7 */ /* 0x0022e400080011ff */
[----:B---3--:R-:W-:Y:S05]  /*9270*/  @!P0 NANOSLEEP.SYNCS 0x989680 ;  /* 0x009896800000895d */ /* 0x008fea0003900000 */
[----:B------:R-:W3:Y:S02]  /*9280*/  @!P0 SYNCS.PHASECHK.TRANS64 P0, [R0+URZ], R3 ;  /* 0x00000003000085a7 */ /* 0x000ee400080010ff */
[----:B---3--:R-:W-:Y:S05]  /*9290*/  @!P0 BRA `(.L_x_173) ;  /* 0xfffffffc00f08947 */ /* 0x008fea000383ffff */
[----:B------:R-:W-:Y:S05]  /*92a0*/  BRA `(.L_x_174) ;  /* 0xffffffcc00087947 */ /* 0x000fea000383ffff */
.L_x_100:
[----:B------:R-:W-:-:S07]  /*92b0*/  MOV R0, UR5 ;  /* 0x0000000500007c02 */ /* 0x000fce0008000f00 */
.L_x_175:
[----:B-1----:R1:W3:Y:S02]  /*92c0*/  SYNCS.PHASECHK.TRANS64.TRYWAIT P0, [R0+URZ], R3 ;  /* 0x00000003000075a7 */ /* 0x0022e400080011ff */
[----:B---3--:R-:W-:Y:S05]  /*92d0*/  @!P0 NANOSLEEP.SYNCS 0x989680 ;  /* 0x009896800000895d */ /* 0x008fea0003900000 */
[----:B------:R-:W3:Y:S02]  /*92e0*/  @!P0 SYNCS.PHASECHK.TRANS64 P0, [R0+URZ], R3 ;  /* 0x00000003000085a7 */ /* 0x000ee400080010ff */
[----:B---3--:R-:W-:Y:S05]  /*92f0*/  @!P0 BRA `(.L_x_175) ;  /* 0xfffffffc00f08947 */ /* 0x008fea000383ffff */
[----:B------:R-:W-:Y:S05]  /*9300*/  BRA `(.L_x_176) ;  /* 0xffffffcc00147947 */ /* 0x000fea000383ffff */
.L_x_102:
[----:B--2---:R2:W4:Y:S02]  /*9310*/  SYNCS.PHASECHK.TRANS64.TRYWAIT P0, [R3+URZ+0x80], R0 ;  /* 0x00008000030075a7 */ /* 0x00452400080011ff */
[----:B----4-:R-:W-:Y:S05]  /*9320*/  @!P0 NANOSLEEP.SYNCS 0x989680 ;  /* 0x009896800000895d */ /* 0x010fea0003900000 */
[----:B------:R-:W4:Y:S02]  /*9330*/  @!P0 SYNCS.PHASECHK.TRANS64 P0, [R3+URZ+0x80], R0 ;  /* 0x00008000030085a7 */ /* 0x000f2400080010ff */
[----:B----4-:R-:W-:Y:S05]  /*9340*/  @!P0 BRA `(.L_x_102) ;  /* 0xfffffffc00f08947 */ /* 0x010fea000383ffff */
[----:B------:R-:W-:Y:S05]  /*9350*/  BRA `(.L_x_177) ;  /* 0xffffffd000087947 */ /* 0x000fea000383ffff */
.L_x_112:
[----:B-1----:R1:W2:Y:S02]  /*9360*/  SYNCS.PHASECHK.TRANS64.TRYWAIT P0, [R0+URZ+0x40], R5 ;  /* 0x00004005000075a7 */ /* 0x0022a400080011ff */
[----:B--2---:R-:W-:Y:S05]  /*9370*/  @!P0 NANOSLEEP.SYNCS 0x989680 ;  /* 0x009896800000895d */ /* 0x004fea0003900000 */
[----:B------:R-:W2:Y:S02]  /*9380*/  @!P0 SYNCS.PHASECHK.TRANS64 P0, [R0+URZ+0x40], R5 ;  /* 0x00004005000085a7 */ /* 0x000ea400080010ff */
[----:B--2---:R-:W-:Y:S05]  /*9390*/  @!P0 BRA `(.L_x_112) ;  /* 0xfffffffc00f08947 */ /* 0x004fea000383ffff */
[----:B------:R-:W-:Y:S05]  /*93a0*/  BRA `(.L_x_111) ;  /* 0xffffffdc00847947 */ /* 0x000fea000383ffff */
.L_x_114:
[----:B-1----:R1:W3:Y:S02]  /*93b0*/  SYNCS.PHASECHK.TRANS64.TRYWAIT P1, [R76+URZ+0xa0], R3 ;  /* 0x0000a0034c0075a7 */ /* 0x0022e400080211ff */
[----:B---3--:R-:W-:Y:S05]  /*93c0*/  @!P1 NANOSLEEP.SYNCS 0x989680 ;  /* 0x009896800000995d */ /* 0x008fea0003900000 */
[----:B------:R-:W3:Y:S02]  /*93d0*/  @!P1 SYNCS.PHASECHK.TRANS64 P1, [R76+URZ+0xa0], R3 ;  /* 0x0000a0034c0095a7 */ /* 0x000ee400080210ff */
[----:B---3--:R-:W-:Y:S05]  /*93e0*/  @!P1 BRA `(.L_x_114) ;  /* 0xfffffffc00f09947 */ /* 0x008fea000383ffff */
[----:B------:R-:W-:Y:S05]  /*93f0*/  BRA `(.L_x_113) ;  /* 0xffffffdc00bc7947 */ /* 0x000fea000383ffff */
.L_x_125:
[----:B-1----:R1:W3:Y:S02]  /*9400*/  SYNCS.PHASECHK.TRANS64.TRYWAIT P0, [R2+URZ+0x40], R83 ;  /* 0x00004053020075a7 */ /* 0x0022e400080011ff */
[----:B---3--:R-:W-:Y:S05]  /*9410*/  @!P0 NANOSLEEP.SYNCS 0x989680 ;  /* 0x009896800000895d */ /* 0x008fea0003900000 */
[----:B------:R-:W3:Y:S02]  /*9420*/  @!P0 SYNCS.PHASECHK.TRANS64 P0, [R2+URZ+0x40], R83 ;  /* 0x00004053020085a7 */ /* 0x000ee400080010ff */
[----:B---3--:R-:W-:Y:S05]  /*9430*/  @!P0 BRA `(.L_x_125) ;  /* 0xfffffffc00f08947 */ /* 0x008fea000383ffff */
[----:B------:R-:W-:Y:S05]  /*9440*/  BRA `(.L_x_124) ;  /* 0xffffffe800007947 */ /* 0x000fea000383ffff */
        .weak           $__internal_0_$__cuda_sm10x_tcgen05_guardrail_trap_col_being_dealloced_not_returned_by_alloc
        .type           $__internal_0_$__cuda_sm10x_tcgen05_guardrail_trap_col_being_dealloced_not_returned_by_alloc,@function
        .size           $__internal_0_$__cuda_sm10x_tcgen05_guardrail_trap_col_being_dealloced_not_returned_by_alloc,($__internal_1_$__cuda_sm10x_tcgen05_guardrail_trap_phase_invalid_during_alloc - $__internal_0_$__cuda_sm10x_tcgen05_guardrail_trap_col_being_dealloced_not_returned_by_alloc)
$__internal_0_$__cuda_sm10x_tcgen05_guardrail_trap_col_being_dealloced_not_returned_by_alloc:
[----:B------:R-:W-:Y:S05]  /*9450*/  BPT.TRAP 0x1 ;  /* 0x000000040000795c */ /* 0x000fea0000300000 */
[----:B------:R-:W-:-:S04]  /*9460*/  HFMA2 R3, -RZ, RZ, 0, 0 ;  /* 0x00000000ff037431 */ /* 0x000fc800000001ff */
[----:B------:R-:W-:Y:S05]  /*9470*/  RET.REL.NODEC R2 `(_ZN7cutlass13device_kernelINS_4gemm6kernel13GemmUniversalIN4cute5tupleIJiiiiEEENS1_10collective13CollectiveMmaINS1_35MainloopSm100TmaUmmaWarpSpecializedILi4ELi2ELi4ENS5_IJNS4_1CILi2EEENSA_ILi4EEENSA_ILi1EEEEEEEENS5_IJNSA_ILi128EEENSA_ILi64EEESG_EEENS_10tfloat32_tENS5_IJlSD_lEEESJ_SK_NS4_8TiledMMAINS4_8MMA_AtomIJNS4_23SM100_MMA_TF32_2x1SM_SSISJ_SJ_fLi128ELi64ELNS4_4UMMA5MajorE0ELSP_0ELNSO_7ScaleInE0ELSQ_0EEEEEENS4_6LayoutINS5_IJSD_SD_SD_EEENS5_IJNSA_ILi0EEESV_SV_EEEEENS5_IJNS4_10UnderscoreESY_SY_EEEEENS4_28SM100_TMA_2SM_LOAD_MULTICASTENS4_14ComposedLayoutINS4_7SwizzleILi3ELi4ELi3EEENS4_18smem_ptr_flag_bitsILi32EEENST_INS5_IJNSA_ILi8EEENSA_ILi32EEEEEENS5_IJS18_SD_EEEEEEEvNS4_8identityENS4_18SM100_TMA_2SM_LOADES1C_vS1D_EENS_8epilogue10collective18CollectiveEpilogueINS1G_23Sm100TmaWarpSpecializedILi3ELi2ELi16ELb1ELb0EEEJNS5_IJSH_SH_SG_EEENS5_IJNST_ISH_SD_EENST_INS5_IJNSA_ILi16EEESB_EEENS5_IJSD_S18_EEEEEEEESJ_SK_SJ_SK_NS1G_6fusion15FusionCallbacksIS1K_NS1S_17LinearCombinationISJ_fSJ_fLNS_15FloatRoundStyleE2EEES1L_S1R_JEEENS4_5SM1004TMEM4LOAD26SM100_TMEM_LOAD_32dp32b16xENS4_13SM90_TMA_LOADENS12_INS13_ILi2ELi4ELi3EEES16_NST_INS5_IJS17_S1N_EEENS5_IJS1N_SD_EEEEEEENS4_39AutoVectorizingCopyWithAssumedAlignmentILi128EEENS4_14SM90_TMA_STOREES27_S29_S29_EEEvvEEEEvNT_6ParamsE) ;  /* 0xffffff6802e07950 */ /* 0x000fea0003c3ffff */
        .weak           $__internal_1_$__cuda_sm10x_tcgen05_guardrail_trap_phase_invalid_during_alloc
        .type           $__internal_1_$__cuda_sm10x_tcgen05_guardrail_trap_phase_invalid_during_alloc,@function
        .size           $__internal_1_$__cuda_sm10x_tcgen05_guardrail_trap_phase_invalid_during_alloc,($__internal_2_$__cuda_sm10x_tcgen05_guardrail_trap_unallocated_columns_being_dealloced - $__internal_1_$__cuda_sm10x_tcgen05_guardrail_trap_phase_invalid_during_alloc)
$__internal_1_$__cuda_sm10x_tcgen05_guardrail_trap_phase_invalid_during_alloc:
[----:B------:R-:W-:Y:S05]  /*9480*/  BPT.TRAP 0x1 ;  /* 0x000000040000795c */ /* 0x000fea0000300000 */
[----:B------:R-:W-:-:S04]  /*9490*/  MOV R7, 0x0 ;  /* 0x0000000000077802 */ /* 0x000fc80000000f00 */
[----:B------:R-:W-:Y:S05]  /*94a0*/  RET.REL.NODEC R6 `(_ZN7cutlass13device_kernelINS_4gemm6kernel13GemmUniversalIN4cute5tupleIJiiiiEEENS1_10collective13CollectiveMmaINS1_35MainloopSm100TmaUmmaWarpSpecializedILi4ELi2ELi4ENS5_IJNS4_1CILi2EEENSA_ILi4EEENSA_ILi1EEEEEEEENS5_IJNSA_ILi128EEENSA_ILi64EEESG_EEENS_10tfloat32_tENS5_IJlSD_lEEESJ_SK_NS4_8TiledMMAINS4_8MMA_AtomIJNS4_23SM100_MMA_TF32_2x1SM_SSISJ_SJ_fLi128ELi64ELNS4_4UMMA5MajorE0ELSP_0ELNSO_7ScaleInE0ELSQ_0EEEEEENS4_6LayoutINS5_IJSD_SD_SD_EEENS5_IJNSA_ILi0EEESV_SV_EEEEENS5_IJNS4_10UnderscoreESY_SY_EEEEENS4_28SM100_TMA_2SM_LOAD_MULTICASTENS4_14ComposedLayoutINS4_7SwizzleILi3ELi4ELi3EEENS4_18smem_ptr_flag_bitsILi32EEENST_INS5_IJNSA_ILi8EEENSA_ILi32EEEEEENS5_IJS18_SD_EEEEEEEvNS4_8identityENS4_18SM100_TMA_2SM_LOADES1C_vS1D_EENS_8epilogue10collective18CollectiveEpilogueINS1G_23Sm100TmaWarpSpecializedILi3ELi2ELi16ELb1ELb0EEEJNS5_IJSH_SH_SG_EEENS5_IJNST_ISH_SD_EENST_INS5_IJNSA_ILi16EEESB_EEENS5_IJSD_S18_EEEEEEEESJ_SK_SJ_SK_NS1G_6fusion15FusionCallbacksIS1K_NS1S_17LinearCombinationISJ_fSJ_fLNS_15FloatRoundStyleE2EEES1L_S1R_JEEENS4_5SM1004TMEM4LOAD26SM100_TMEM_LOAD_32dp32b16xENS4_13SM90_TMA_LOADENS12_INS13_ILi2ELi4ELi3EEES16_NST_INS5_IJS17_S1N_EEENS5_IJS1N_SD_EEEEEEENS4_39AutoVectorizingCopyWithAssumedAlignmentILi128EEENS4_14SM90_TMA_STOREES27_S29_S29_EEEvvEEEEvNT_6ParamsE) ;  /* 0xffffff6806d47950 */ /* 0x000fea0003c3ffff */
        .weak           $__internal_2_$__cuda_sm10x_tcgen05_guardrail_trap_unallocated_columns_being_dealloced
        .type           $__internal_2_$__cuda_sm10x_tcgen05_guardrail_trap_unallocated_columns_being_dealloced,@function
        .size           $__internal_2_$__cuda_sm10x_tcgen05_guardrail_trap_unallocated_columns_being_dealloced,(.L_x_179 - $__internal_2_$__cuda_sm10x_tcgen05_guardrail_trap_unallocated_columns_being_dealloced)
$__internal_2_$__cuda_sm10x_tcgen05_guardrail_trap_unallocated_columns_being_dealloced:
[----:B------:R-:W-:Y:S05]  /*94b0*/  BPT.TRAP 0x1 ;  /* 0x000000040000795c */ /* 0x000fea0000300000 */
[----:B------:R-:W-:-:S04]  /*94c0*/  HFMA2 R3, -RZ, RZ, 0, 0 ;  /* 0x00000000ff037431 */ /* 0x000fc800000001ff */
[----:B------:R-:W-:Y:S05]  /*94d0*/  RET.REL.NODEC R2 `(_ZN7cutlass13device_kernelINS_4gemm6kernel13GemmUniversalIN4cute5tupleIJiiiiEEENS1_10collective13CollectiveMmaINS1_35MainloopSm100TmaUmmaWarpSpecializedILi4ELi2ELi4ENS5_IJNS4_1CILi2EEENSA_ILi4EEENSA_ILi1EEEEEEEENS5_IJNSA_ILi128EEENSA_ILi64EEESG_EEENS_10tfloat32_tENS5_IJlSD_lEEESJ_SK_NS4_8TiledMMAINS4_8MMA_AtomIJNS4_23SM100_MMA_TF32_2x1SM_SSISJ_SJ_fLi128ELi64ELNS4_4UMMA5MajorE0ELSP_0ELNSO_7ScaleInE0ELSQ_0EEEEEENS4_6LayoutINS5_IJSD_SD_SD_EEENS5_IJNSA_ILi0EEESV_SV_EEEEENS5_IJNS4_10UnderscoreESY_SY_EEEEENS4_28SM100_TMA_2SM_LOAD_MULTICASTENS4_14ComposedLayoutINS4_7SwizzleILi3ELi4ELi3EEENS4_18smem_ptr_flag_bitsILi32EEENST_INS5_IJNSA_ILi8EEENSA_ILi32EEEEEENS5_IJS18_SD_EEEEEEEvNS4_8identityENS4_18SM100_TMA_2SM_LOADES1C_vS1D_EENS_8epilogue10collective18CollectiveEpilogueINS1G_23Sm100TmaWarpSpecializedILi3ELi2ELi16ELb1ELb0EEEJNS5_IJSH_SH_SG_EEENS5_IJNST_ISH_SD_EENST_INS5_IJNSA_ILi16EEESB_EEENS5_IJSD_S18_EEEEEEEESJ_SK_SJ_SK_NS1G_6fusion15FusionCallbacksIS1K_NS1S_17LinearCombinationISJ_fSJ_fLNS_15FloatRoundStyleE2EEES1L_S1R_JEEENS4_5SM1004TMEM4LOAD26SM100_TMEM_LOAD_32dp32b16xENS4_13SM90_TMA_LOADENS12_INS13_ILi2ELi4ELi3EEES16_NST_INS5_IJS17_S1N_EEENS5_IJS1N_SD_EEEEEEENS4_39AutoVectorizingCopyWithAssumedAlignmentILi128EEENS4_14SM90_TMA_STOREES27_S29_S29_EEEvvEEEEvNT_6ParamsE) ;  /* 0xffffff6802c87950 */ /* 0x000fea0003c3ffff */
.L_x_178:
[----:B------:R-:W-:-:S00]  /*94e0*/  BRA `(.L_x_178) ;  /* 0xfffffffc00fc7947 */ /* 0x000fc0000383ffff */
[----:B------:R-:W-:-:S00]  /*94f0*/  NOP ;  /* 0x0000000000007918 */ /* 0x000fc00000000000 */
        /* <DEDUP_REMOVED lines=8> */
.L_x_179:


//--------------------- .nv.global.init           --------------------------
	.section	.nv.global.init,"aw",@progbits
.nv.global.init:
	.type		$str$27,@object
	.size		$str$27,($str$28 - $str$27)
$str$27:
        /*0000*/ 	.byte	0x28, 0x61, 0x64, 0x64, 0x72, 0x65, 0x73, 0x73, 0x20, 0x26, 0x20, 0x6d, 0x61, 0x73, 0x6b, 0x29
        /*0010*/ 	.byte	0x20, 0x3d, 0x3d, 0x20, 0x30, 0x00
	.type		$str$28,@object
	.size		$str$28,($str$26 - $str$28)
$str$28:
        /*0016*/ 	.byte	0x2f, 0x74, 0x6d, 0x70, 0x2f, 0x63, 0x75, 0x74, 0x6c, 0x61, 0x73, 0x73, 0x5f, 0x73, 0x77, 0x65
        /*0026*/ 	.byte	0x65, 0x70, 0x5f, 0x73, 0x72, 0x63, 0x2f, 0x69, 0x6e, 0x63, 0x6c, 0x75, 0x64, 0x65, 0x2f, 0x63
        /*0036*/ 	.byte	0x75, 0x74, 0x65, 0x2f, 0x70, 0x6f, 0x69, 0x6e, 0x74, 0x65, 0x72, 0x5f, 0x66, 0x6c, 0x61, 0x67
        /*0046*/ 	.byte	0x67, 0x65, 0x64, 0x2e, 0x68, 0x70, 0x70, 0x00
	.type		$str$26,@object
	.size		$str$26,($str$25 - $str$26)
$str$26:
        /*004e*/ 	.byte	0x2f, 0x74, 0x6d, 0x70, 0x2f, 0x63, 0x75, 0x74, 0x6c, 0x61, 0x73, 0x73, 0x5f, 0x73, 0x77, 0x65
        /*005e*/ 	.byte	0x65, 0x70, 0x5f, 0x73, 0x72, 0x63, 0x2f, 0x69, 0x6e, 0x63, 0x6c, 0x75, 0x64, 0x65, 0x2f, 0x63
        /*006e*/ 	.byte	0x75, 0x74, 0x65, 0x2f, 0x61, 0x74, 0x6f, 0x6d, 0x2f, 0x63, 0x6f, 0x70, 0x79, 0x5f, 0x74, 0x72
        /*007e*/ 	.byte	0x61, 0x69, 0x74, 0x73, 0x5f, 0x73, 0x6d, 0x31, 0x30, 0x30, 0x2e, 0x68, 0x70, 0x70, 0x00
	.type		$str$25,@object
	.size		$str$25,(__unnamed_1 - $str$25)
$str$25:
        /*008d*/ 	.byte	0x28, 0x28, 0x75, 0x69, 0x6e, 0x74, 0x33, 0x32, 0x5f, 0x74, 0x28, 0x74, 0x68, 0x72, 0x65, 0x61
        /*009d*/ 	.byte	0x64, 0x49, 0x64, 0x78, 0x2e, 0x78, 0x29, 0x20, 0x2f, 0x20, 0x33, 0x32, 0x29, 0x20, 0x25, 0x20
        /*00ad*/ 	.byte	0x34, 0x29, 0x20, 0x3d, 0x3d, 0x20, 0x28, 0x28, 0x28, 0x74, 0x6d, 0x65, 0x6d, 0x5f, 0x61, 0x64
        /*00bd*/ 	.byte	0x64, 0x72, 0x20, 0x3e, 0x3e, 0x20, 0x31, 0x36, 0x29, 0x20, 0x2f, 0x20, 0x33, 0x32, 0x29, 0x20
        /*00cd*/ 	.byte	0x25, 0x20, 0x34, 0x29, 0x00
	.type		__unnamed_1,@object
	.size		__unnamed_1,(__unnamed_2 - __unnamed_1)
__unnamed_1:
        /*00d2*/ 	.byte	0x61, 0x75, 0x74, 0x6f, 0x20, 0x63, 0x75, 0x74, 0x65, 0x3a, 0x3a, 0x61, 0x73, 0x5f, 0x70, 0x6f
        /* <DEDUP_REMOVED lines=24> */
        /*0262*/ 	.byte	0x43, 0x3c, 0x32, 0x30, 0x34, 0x38, 0x3e, 0x3e, 0x3e, 0x3e, 0x5d, 0x00
	.type		__unnamed_2,@object
	.size		__unnamed_2,(.L_2 - __unnamed_2)
__unnamed_2:
        /* <DEDUP_REMOVED lines=42> */
        /*050e*/ 	.byte	0x3e, 0x5d, 0x00
.L_2:


//--------------------- .nv.shared._ZN7cutlass13device_kernelINS_4gemm6kernel13GemmUniversalIN4cute5tupleIJiiiiEEENS1_10collective13CollectiveMmaINS1_35MainloopSm100TmaUmmaWarpSpecializedILi4ELi2ELi4ENS5_IJNS4_1CILi2EEENSA_ILi4EEENSA_ILi1EEEEEEEENS5_IJNSA_ILi128EEENSA_ILi64EEESG_EEENS_10tfloat32_tENS5_IJlSD_lEEESJ_SK_NS4_8TiledMMAINS4_8MMA_AtomIJNS4_23SM100_MMA_TF32_2x1SM_SSISJ_SJ_fLi128ELi64ELNS4_4UMMA5MajorE0ELSP_0ELNSO_7ScaleInE0ELSQ_0EEEEEENS4_6LayoutINS5_IJSD_SD_SD_EEENS5_IJNSA_ILi0EEESV_SV_EEEEENS5_IJNS4_10UnderscoreESY_SY_EEEEENS4_28SM100_TMA_2SM_LOAD_MULTICASTENS4_14ComposedLayoutINS4_7SwizzleILi3ELi4ELi3EEENS4_18smem_ptr_flag_bitsILi32EEENST_INS5_IJNSA_ILi8EEENSA_ILi32EEEEEENS5_IJS18_SD_EEEEEEEvNS4_8identityENS4_18SM100_TMA_2SM_LOADES1C_vS1D_EENS_8epilogue10collective18CollectiveEpilogueINS1G_23Sm100TmaWarpSpecializedILi3ELi2ELi16ELb1ELb0EEEJNS5_IJSH_SH_SG_EEENS5_IJNST_ISH_SD_EENST_INS5_IJNSA_ILi16EEESB_EEENS5_IJSD_S18_EEEEEEEESJ_SK_SJ_SK_NS1G_6fusion15FusionCallbacksIS1K_NS1S_17LinearCombinationISJ_fSJ_fLNS_15FloatRoundStyleE2EEES1L_S1R_JEEENS4_5SM1004TMEM4LOAD26SM100_TMEM_LOAD_32dp32b16xENS4_13SM90_TMA_LOADENS12_INS13_ILi2ELi4ELi3EEES16_NST_INS5_IJS17_S1N_EEENS5_IJS1N_SD_EEEEEEENS4_39AutoVectorizingCopyWithAssumedAlignmentILi128EEENS4_14SM90_TMA_STOREES27_S29_S29_EEEvvEEEEvNT_6ParamsE --------------------------
	.section	.nv.shared._ZN7cutlass13device_kernelINS_4gemm6kernel13GemmUniversalIN4cute5tupleIJiiiiEEENS1_10collective13CollectiveMmaINS1_35MainloopSm100TmaUmmaWarpSpecializedILi4ELi2ELi4ENS5_IJNS4_1CILi2EEENSA_ILi4EEENSA_ILi1EEEEEEEENS5_IJNSA_ILi128EEENSA_ILi64EEESG_EEENS_10tfloat32_tENS5_IJlSD_lEEESJ_SK_NS4_8TiledMMAINS4_8MMA_AtomIJNS4_23SM100_MMA_TF32_2x1SM_SSISJ_SJ_fLi128ELi64ELNS4_4UMMA5MajorE0ELSP_0ELNSO_7ScaleInE0ELSQ_0EEEEEENS4_6LayoutINS5_IJSD_SD_SD_EEENS5_IJNSA_ILi0EEESV_SV_EEEEENS5_IJNS4_10UnderscoreESY_SY_EEEEENS4_28SM100_TMA_2SM_LOAD_MULTICASTENS4_14ComposedLayoutINS4_7SwizzleILi3ELi4ELi3EEENS4_18smem_ptr_flag_bitsILi32EEENST_INS5_IJNSA_ILi8EEENSA_ILi32EEEEEENS5_IJS18_SD_EEEEEEEvNS4_8identityENS4_18SM100_TMA_2SM_LOADES1C_vS1D_EENS_8epilogue10collective18CollectiveEpilogueINS1G_23Sm100TmaWarpSpecializedILi3ELi2ELi16ELb1ELb0EEEJNS5_IJSH_SH_SG_EEENS5_IJNST_ISH_SD_EENST_INS5_IJNSA_ILi16EEESB_EEENS5_IJSD_S18_EEEEEEEESJ_SK_SJ_SK_NS1G_6fusion15FusionCallbacksIS1K_NS1S_17LinearCombinationISJ_fSJ_fLNS_15FloatRoundStyleE2EEES1L_S1R_JEEENS4_5SM1004TMEM4LOAD26SM100_TMEM_LOAD_32dp32b16xENS4_13SM90_TMA_LOADENS12_INS13_ILi2ELi4ELi3EEES16_NST_INS5_IJS17_S1N_EEENS5_IJS1N_SD_EEEEEEENS4_39AutoVectorizingCopyWithAssumedAlignmentILi128EEENS4_14SM90_TMA_STOREES27_S29_S29_EEEvvEEEEvNT_6ParamsE,"aw",@nobits
	.sectionflags	@""
	.align	16
	.zero		1024


//--------------------- .nv.shared.reserved.0     --------------------------
	.section	.nv.shared.reserved.0,"aw",@nobits
	.weak		__nv_reservedSMEM_offset_0_alias
	.size		__nv_reservedSMEM_offset_0_alias, 0, 64
	.other		__nv_reservedSMEM_offset_0_alias,@"STO_CUDA_RESERVED_SHARED STV_DEFAULT"
__nv_reservedSMEM_offset_0_alias:
	.zero		0
.nv.shared.reserved.0:
	.zero		64
	.weak		__nv_reservedSMEM_tcgen05_partition
	.type		__nv_reservedSMEM_tcgen05_partition,@object
	.size		__nv_reservedSMEM_tcgen05_partition,(.L_0 - __nv_reservedSMEM_tcgen05_partition)
__nv_reservedSMEM_tcgen05_partition:
	.zero		32
.L_0:


//--------------------- .nv.global                --------------------------
	.section	.nv.global,"aw",@nobits
.nv.global:
	.type		_ZN40_INTERNAL_c9c4bf73_4_k_cu_eea8f375_273684cute1_E,@object
	.size		_ZN40_INTERNAL_c9c4bf73_4_k_cu_eea8f375_273684cute1_E,(_ZN40_INTERNAL_c9c4bf73_4_k_cu_eea8f375_273684cuda3std3__45__cpo6cbeginE - _ZN40_INTERNAL_c9c4bf73_4_k_cu_eea8f375_273684cute1_E)
_ZN40_INTERNAL_c9c4bf73_4_k_cu_eea8f375_273684cute1_E:
	.zero		1
	.type		_ZN40_INTERNAL_c9c4bf73_4_k_cu_eea8f375_273684cuda3std3__45__cpo6cbeginE,@object
	.size		_ZN40_INTERNAL_c9c4bf73_4_k_cu_eea8f375_273684cuda3std3__45__cpo6cbeginE,(_ZN40_INTERNAL_c9c4bf73_4_k_cu_eea8f375_273684cuda3std3__48in_placeE - _ZN40_INTERNAL_c9c4bf73_4_k_cu_eea8f375_273684cuda3std3__45__cpo6cbeginE)
_ZN40_INTERNAL_c9c4bf73_4_k_cu_eea8f375_273684cuda3std3__45__cpo6cbeginE:
	.zero		1
	.type		_ZN40_INTERNAL_c9c4bf73_4_k_cu_eea8f375_273684cuda3std3__48in_placeE,@object
	.size		_ZN40_INTERNAL_c9c4bf73_4_k_cu_eea8f375_273684cuda3std3__48in_placeE,(_ZN40_INTERNAL_c9c4bf73_4_k_cu_eea8f375_273684cuda3std6ranges3__45__cpo9iter_moveE - _ZN40_INTERNAL_c9c4bf73_4_k_cu_eea8f375_273684cuda3std3__48in_placeE)
_ZN40_INTERNAL_c9c4bf73_4_k_cu_eea8f375_273684cuda3std3__48in_placeE:
	.zero		1
	.type		_ZN40_INTERNAL_c9c4bf73_4_k_cu_eea8f375_273684cuda3std6ranges3__45__cpo9iter_moveE,@object
	.size		_ZN40_INTERNAL_c9c4bf73_4_k_cu_eea8f375_273684cuda3std6ranges3__45__cpo9iter_moveE,(_ZN40_INTERNAL_c9c4bf73_4_k_cu_eea8f375_273684cuda3std3__45__cpo5beginE - _ZN40_INTERNAL_c9c4bf73_4_k_cu_eea8f375_273684cuda3std6ranges3__45__cpo9iter_moveE)
_ZN40_INTERNAL_c9c4bf73_4_k_cu_eea8f375_273684cuda3std6ranges3__45__cpo9iter_moveE:
	.zero		1
	.type		_ZN40_INTERNAL_c9c4bf73_4_k_cu_eea8f375_273684cuda3std3__45__cpo5beginE,@object
	.size		_ZN40_INTERNAL_c9c4bf73_4_k_cu_eea8f375_273684cuda3std3__45__cpo5beginE,(_ZN40_INTERNAL_c9c4bf73_4_k_cu_eea8f375_273684cuda3std3__442_GLOBAL__N__c9c4bf73_4_k_cu_eea8f375_273686ignoreE - _ZN40_INTERNAL_c9c4bf73_4_k_cu_eea8f375_273684cuda3std3__45__cpo5beginE)
_ZN40_INTERNAL_c9c4bf73_4_k_cu_eea8f375_273684cuda3std3__45__cpo5beginE:
	.zero		1
	.type		_ZN40_INTERNAL_c9c4bf73_4_k_cu_eea8f375_273684cuda3std3__442_GLOBAL__N__c9c4bf73_4_k_cu_eea8f375_273686ignoreE,@object
	.size		_ZN40_INTERNAL_c9c4bf73_4_k_cu_eea8f375_273684cuda3std3__442_GLOBAL__N__c9c4bf73_4_k_cu_eea8f375_273686ignoreE,(_ZN40_INTERNAL_c9c4bf73_4_k_cu_eea8f375_273684cute7productE - _ZN40_INTERNAL_c9c4bf73_4_k_cu_eea8f375_273684cuda3std3__442_GLOBAL__N__c9c4bf73_4_k_cu_eea8f375_273686ignoreE)
_ZN40_INTERNAL_c9c4bf73_4_k_cu_eea8f375_273684cuda3std3__442_GLOBAL__N__c9c4bf73_4_k_cu_eea8f375_273686ignoreE:
	.zero		1
	.type		_ZN40_INTERNAL_c9c4bf73_4_k_cu_eea8f375_273684cute7productE,@object
	.size		_ZN40_INTERNAL_c9c4bf73_4_k_cu_eea8f375_273684cute7productE,(_ZN40_INTERNAL_c9c4bf73_4_k_cu_eea8f375_273684cuda3std3__45__cpo3endE - _ZN40_INTERNAL_c9c4bf73_4_k_cu_eea8f375_273684cute7productE)
_ZN40_INTERNAL_c9c4bf73_4_k_cu_eea8f375_273684cute7productE:
	.zero		1
	.type		_ZN40_INTERNAL_c9c4bf73_4_k_cu_eea8f375_273684cuda3std3__45__cpo3endE,@object
	.size		_ZN40_INTERNAL_c9c4bf73_4_k_cu_eea8f375_273684cuda3std3__45__cpo3endE,(_ZN40_INTERNAL_c9c4bf73_4_k_cu_eea8f375_273684cuda3std3__419piecewise_constructE - _ZN40_INTERNAL_c9c4bf73_4_k_cu_eea8f375_273684cuda3std3__45__cpo3endE)
_ZN40_INTERNAL_c9c4bf73_4_k_cu_eea8f375_273684cuda3std3__45__cpo3endE:
	.zero		1
	.type		_ZN40_INTERNAL_c9c4bf73_4_k_cu_eea8f375_273684cuda3std3__419piecewise_constructE,@object
	.size		_ZN40_INTERNAL_c9c4bf73_4_k_cu_eea8f375_273684cuda3std3__419piecewise_constructE,(_ZN40_INTERNAL_c9c4bf73_4_k_cu_eea8f375_273684cuda3std3__45__cpo4cendE - _ZN40_INTERNAL_c9c4bf73_4_k_cu_eea8f375_273684cuda3std3__419piecewise_constructE)
_ZN40_INTERNAL_c9c4bf73_4_k_cu_eea8f375_273684cuda3std3__419piecewise_constructE:
	.zero		1
	.type		_ZN40_INTERNAL_c9c4bf73_4_k_cu_eea8f375_273684cuda3std3__45__cpo4cendE,@object
	.size		_ZN40_INTERNAL_c9c4bf73_4_k_cu_eea8f375_273684cuda3std3__45__cpo4cendE,(_ZN40_INTERNAL_c9c4bf73_4_k_cu_eea8f375_273684cuda3std6ranges3__45__cpo4swapE - _ZN40_INTERNAL_c9c4bf73_4_k_cu_eea8f375_273684cuda3std3__45__cpo4cendE)
_ZN40_INTERNAL_c9c4bf73_4_k_cu_eea8f375_273684cuda3std3__45__cpo4cendE:
	.zero		1
	.type		_ZN40_INTERNAL_c9c4bf73_4_k_cu_eea8f375_273684cuda3std6ranges3__45__cpo4swapE,@object
	.size		_ZN40_INTERNAL_c9c4bf73_4_k_cu_eea8f375_273684cuda3std6ranges3__45__cpo4swapE,(.L_10 - _ZN40_INTERNAL_c9c4bf73_4_k_cu_eea8f375_273684cuda3std6ranges3__45__cpo4swapE)
_ZN40_INTERNAL_c9c4bf73_4_k_cu_eea8f375_273684cuda3std6ranges3__45__cpo4swapE:
	.zero		1
.L_10:


//--------------------- .nv.constant0._ZN7cutlass13device_kernelINS_4gemm6kernel13GemmUniversalIN4cute5tupleIJiiiiEEENS1_10collective13CollectiveMmaINS1_35MainloopSm100TmaUmmaWarpSpecializedILi4ELi2ELi4ENS5_IJNS4_1CILi2EEENSA_ILi4EEENSA_ILi1EEEEEEEENS5_IJNSA_ILi128EEENSA_ILi64EEESG_EEENS_10tfloat32_tENS5_IJlSD_lEEESJ_SK_NS4_8TiledMMAINS4_8MMA_AtomIJNS4_23SM100_MMA_TF32_2x1SM_SSISJ_SJ_fLi128ELi64ELNS4_4UMMA5MajorE0ELSP_0ELNSO_7ScaleInE0ELSQ_0EEEEEENS4_6LayoutINS5_IJSD_SD_SD_EEENS5_IJNSA_ILi0EEESV_SV_EEEEENS5_IJNS4_10UnderscoreESY_SY_EEEEENS4_28SM100_TMA_2SM_LOAD_MULTICASTENS4_14ComposedLayoutINS4_7SwizzleILi3ELi4ELi3EEENS4_18smem_ptr_flag_bitsILi32EEENST_INS5_IJNSA_ILi8EEENSA_ILi32EEEEEENS5_IJS18_SD_EEEEEEEvNS4_8identityENS4_18SM100_TMA_2SM_LOADES1C_vS1D_EENS_8epilogue10collective18CollectiveEpilogueINS1G_23Sm100TmaWarpSpecializedILi3ELi2ELi16ELb1ELb0EEEJNS5_IJSH_SH_SG_EEENS5_IJNST_ISH_SD_EENST_INS5_IJNSA_ILi16EEESB_EEENS5_IJSD_S18_EEEEEEEESJ_SK_SJ_SK_NS1G_6fusion15FusionCallbacksIS1K_NS1S_17LinearCombinationISJ_fSJ_fLNS_15FloatRoundStyleE2EEES1L_S1R_JEEENS4_5SM1004TMEM4LOAD26SM100_TMEM_LOAD_32dp32b16xENS4_13SM90_TMA_LOADENS12_INS13_ILi2ELi4ELi3EEES16_NST_INS5_IJS17_S1N_EEENS5_IJS1N_SD_EEEEEEENS4_39AutoVectorizingCopyWithAssumedAlignmentILi128EEENS4_14SM90_TMA_STOREES27_S29_S29_EEEvvEEEEvNT_6ParamsE --------------------------
	.section	.nv.constant0._ZN7cutlass13device_kernelINS_4gemm6kernel13GemmUniversalIN4cute5tupleIJiiiiEEENS1_10collective13CollectiveMmaINS1_35MainloopSm100TmaUmmaWarpSpecializedILi4ELi2ELi4ENS5_IJNS4_1CILi2EEENSA_ILi4EEENSA_ILi1EEEEEEEENS5_IJNSA_ILi128EEENSA_ILi64EEESG_EEENS_10tfloat32_tENS5_IJlSD_lEEESJ_SK_NS4_8TiledMMAINS4_8MMA_AtomIJNS4_23SM100_MMA_TF32_2x1SM_SSISJ_SJ_fLi128ELi64ELNS4_4UMMA5MajorE0ELSP_0ELNSO_7ScaleInE0ELSQ_0EEEEEENS4_6LayoutINS5_IJSD_SD_SD_EEENS5_IJNSA_ILi0EEESV_SV_EEEEENS5_IJNS4_10UnderscoreESY_SY_EEEEENS4_28SM100_TMA_2SM_LOAD_MULTICASTENS4_14ComposedLayoutINS4_7SwizzleILi3ELi4ELi3EEENS4_18smem_ptr_flag_bitsILi32EEENST_INS5_IJNSA_ILi8EEENSA_ILi32EEEEEENS5_IJS18_SD_EEEEEEEvNS4_8identityENS4_18SM100_TMA_2SM_LOADES1C_vS1D_EENS_8epilogue10collective18CollectiveEpilogueINS1G_23Sm100TmaWarpSpecializedILi3ELi2ELi16ELb1ELb0EEEJNS5_IJSH_SH_SG_EEENS5_IJNST_ISH_SD_EENST_INS5_IJNSA_ILi16EEESB_EEENS5_IJSD_S18_EEEEEEEESJ_SK_SJ_SK_NS1G_6fusion15FusionCallbacksIS1K_NS1S_17LinearCombinationISJ_fSJ_fLNS_15FloatRoundStyleE2EEES1L_S1R_JEEENS4_5SM1004TMEM4LOAD26SM100_TMEM_LOAD_32dp32b16xENS4_13SM90_TMA_LOADENS12_INS13_ILi2ELi4ELi3EEES16_NST_INS5_IJS17_S1N_EEENS5_IJS1N_SD_EEEEEEENS4_39AutoVectorizingCopyWithAssumedAlignmentILi128EEENS4_14SM90_TMA_STOREES27_S29_S29_EEEvvEEEEvNT_6ParamsE,"a",@progbits
	.sectionflags	@""
	.align	4
.nv.constant0._ZN7cutlass13device_kernelINS_4gemm6kernel13GemmUniversalIN4cute5tupleIJiiiiEEENS1_10collective13CollectiveMmaINS1_35MainloopSm100TmaUmmaWarpSpecializedILi4ELi2ELi4ENS5_IJNS4_1CILi2EEENSA_ILi4EEENSA_ILi1EEEEEEEENS5_IJNSA_ILi128EEENSA_ILi64EEESG_EEENS_10tfloat32_tENS5_IJlSD_lEEESJ_SK_NS4_8TiledMMAINS4_8MMA_AtomIJNS4_23SM100_MMA_TF32_2x1SM_SSISJ_SJ_fLi128ELi64ELNS4_4UMMA5MajorE0ELSP_0ELNSO_7ScaleInE0ELSQ_0EEEEEENS4_6LayoutINS5_IJSD_SD_SD_EEENS5_IJNSA_ILi0EEESV_SV_EEEEENS5_IJNS4_10UnderscoreESY_SY_EEEEENS4_28SM100_TMA_2SM_LOAD_MULTICASTENS4_14ComposedLayoutINS4_7SwizzleILi3ELi4ELi3EEENS4_18smem_ptr_flag_bitsILi32EEENST_INS5_IJNSA_ILi8EEENSA_ILi32EEEEEENS5_IJS18_SD_EEEEEEEvNS4_8identityENS4_18SM100_TMA_2SM_LOADES1C_vS1D_EENS_8epilogue10collective18CollectiveEpilogueINS1G_23Sm100TmaWarpSpecializedILi3ELi2ELi16ELb1ELb0EEEJNS5_IJSH_SH_SG_EEENS5_IJNST_ISH_SD_EENST_INS5_IJNSA_ILi16EEESB_EEENS5_IJSD_S18_EEEEEEEESJ_SK_SJ_SK_NS1G_6fusion15FusionCallbacksIS1K_NS1S_17LinearCombinationISJ_fSJ_fLNS_15FloatRoundStyleE2EEES1L_S1R_JEEENS4_5SM1004TMEM4LOAD26SM100_TMEM_LOAD_32dp32b16xENS4_13SM90_TMA_LOADENS12_INS13_ILi2ELi4ELi3EEES16_NST_INS5_IJS17_S1N_EEENS5_IJS1N_SD_EEEEEEENS4_39AutoVectorizingCopyWithAssumedAlignmentILi128EEENS4_14SM90_TMA_STOREES27_S29_S29_EEEvvEEEEvNT_6ParamsE:
	.zero		2944


//--------------------- SYMBOLS --------------------------

	.type		.nv.reservedSmem.offset0,@object
	.size		.nv.reservedSmem.offset0,0x4
	.type		.nv.reservedSmem.cap,@object
	.size		.nv.reservedSmem.cap,0x4
	.type		__assertfail,@function
